//
// Generated by NVIDIA NVVM Compiler
//
// Compiler Build ID: CL-36424714
// Cuda compilation tools, release 13.0, V13.0.88
// Based on NVVM 20.0.0
//

.version 9.0
.target sm_100
.address_size 64

	// .globl	_Z12SauronKernelPKfPfiifffffff
.global .align 4 .b8 __cudart_i2opi_f[24] = {65, 144, 67, 60, 153, 149, 98, 219, 192, 221, 52, 245, 209, 87, 39, 252, 41, 21, 68, 78, 110, 131, 249, 162};

.visible .entry _Z12SauronKernelPKfPfiifffffff(
	.param .u64 .ptr .align 1 _Z12SauronKernelPKfPfiifffffff_param_0,
	.param .u64 .ptr .align 1 _Z12SauronKernelPKfPfiifffffff_param_1,
	.param .u32 _Z12SauronKernelPKfPfiifffffff_param_2,
	.param .u32 _Z12SauronKernelPKfPfiifffffff_param_3,
	.param .f32 _Z12SauronKernelPKfPfiifffffff_param_4,
	.param .f32 _Z12SauronKernelPKfPfiifffffff_param_5,
	.param .f32 _Z12SauronKernelPKfPfiifffffff_param_6,
	.param .f32 _Z12SauronKernelPKfPfiifffffff_param_7,
	.param .f32 _Z12SauronKernelPKfPfiifffffff_param_8,
	.param .f32 _Z12SauronKernelPKfPfiifffffff_param_9,
	.param .f32 _Z12SauronKernelPKfPfiifffffff_param_10
)
{
	.local .align 4 .b8 	__local_depot0[28];
	.reg .b64 	%SP;
	.reg .b64 	%SPL;
	.reg .pred 	%p<183>;
	.reg .b32 	%r<479>;
	.reg .b32 	%f<814>;
	.reg .b64 	%rd<149>;
	.reg .b64 	%fd<33>;

	mov.u64 	%SPL, __local_depot0;
	ld.param.u32 	%r175, [_Z12SauronKernelPKfPfiifffffff_param_2];
	ld.param.u32 	%r177, [_Z12SauronKernelPKfPfiifffffff_param_3];
	ld.param.f32 	%f208, [_Z12SauronKernelPKfPfiifffffff_param_4];
	ld.param.f32 	%f209, [_Z12SauronKernelPKfPfiifffffff_param_5];
	ld.param.f32 	%f210, [_Z12SauronKernelPKfPfiifffffff_param_6];
	ld.param.f32 	%f211, [_Z12SauronKernelPKfPfiifffffff_param_7];
	ld.param.f32 	%f212, [_Z12SauronKernelPKfPfiifffffff_param_8];
	ld.param.f32 	%f213, [_Z12SauronKernelPKfPfiifffffff_param_9];
	ld.param.f32 	%f214, [_Z12SauronKernelPKfPfiifffffff_param_10];
	add.u64 	%rd1, %SPL, 0;
	add.u64 	%rd2, %SPL, 0;
	add.u64 	%rd3, %SPL, 0;
	add.u64 	%rd4, %SPL, 0;
	add.u64 	%rd5, %SPL, 0;
	add.u64 	%rd6, %SPL, 0;
	add.u64 	%rd7, %SPL, 0;
	add.u64 	%rd8, %SPL, 0;
	mov.u32 	%r178, %ctaid.x;
	mov.u32 	%r179, %ntid.x;
	mov.u32 	%r180, %tid.x;
	mad.lo.s32 	%r1, %r178, %r179, %r180;
	mov.u32 	%r181, %ctaid.y;
	mov.u32 	%r182, %ntid.y;
	mov.u32 	%r183, %tid.y;
	mad.lo.s32 	%r184, %r181, %r182, %r183;
	setp.ge.s32 	%p1, %r1, %r175;
	setp.ge.s32 	%p2, %r184, %r177;
	or.pred  	%p3, %p1, %p2;
	@%p3 bra 	$L__BB0_152;
	mad.lo.s32 	%r3, %r175, %r184, %r1;
	cvt.rn.f32.s32 	%f216, %r1;
	cvt.rn.f32.s32 	%f217, %r175;
	div.rn.f32 	%f218, %f216, %f217;
	add.f32 	%f219, %f218, 0fBF000000;
	div.s32 	%r185, %r175, %r177;
	cvt.rn.f32.s32 	%f220, %r185;
	mul.f32 	%f221, %f219, %f220;
	sub.f32 	%f1, %f221, %f211;
	cvt.rn.f32.u32 	%f222, %r184;
	cvt.rn.f32.u32 	%f223, %r177;
	div.rn.f32 	%f224, %f222, %f223;
	add.f32 	%f225, %f224, 0fBF000000;
	sub.f32 	%f2, %f225, %f212;
	mul.f32 	%f226, %f1, %f1;
	fma.rn.f32 	%f227, %f1, %f1, %f226;
	mul.f32 	%f228, %f2, %f2;
	fma.rn.f32 	%f229, %f228, 0f40000000, %f227;
	sqrt.rn.f32 	%f230, %f229;
	rcp.rn.f32 	%f231, %f209;
	mul.f32 	%f3, %f231, %f230;
	add.f32 	%f4, %f228, %f226;
	mov.f32 	%f232, 0f00000000;
	mov.f32 	%f233, 0f3F000000;
	mul.rn.f32 	%f234, %f233, %f232;
	mov.f32 	%f235, 0f3DF6384F;
	mul.rn.f32 	%f236, %f235, %f232;
	fma.rn.f32 	%f237, %f234, 0f3FB8AA3B, 0f00000000;
	add.f32 	%f238, %f237, 0f00000000;
	mul.f32 	%f239, %f236, 0f40400000;
	fma.rn.f32 	%f240, %f239, %f234, %f238;
	fma.rn.f32 	%f241, %f236, 0f00000000, %f240;
	mov.f32 	%f784, 0f3F800000;
	add.rn.f32 	%f5, %f784, %f241;
	mov.f32 	%f242, 0fBF800000;
	add.rn.f32 	%f243, %f5, %f242;
	neg.f32 	%f244, %f243;
	add.rn.f32 	%f6, %f241, %f244;
	setp.eq.f32 	%p4, %f210, 0f00000000;
	@%p4 bra 	$L__BB0_4;
	mul.rn.f32 	%f245, %f5, %f210;
	cvt.rni.f32.f32 	%f246, %f245;
	sub.f32 	%f247, %f245, %f246;
	neg.f32 	%f248, %f245;
	fma.rn.f32 	%f249, %f5, %f210, %f248;
	fma.rn.f32 	%f250, %f6, %f210, %f249;
	add.f32 	%f251, %f247, %f250;
	setp.gt.f32 	%p5, %f246, 0f00000000;
	selp.b32 	%r186, 0, -2097152000, %p5;
	abs.f32 	%f252, %f210;
	setp.num.f32 	%p6, %f252, %f252;
	setp.lt.f32 	%p7, %f245, 0f00000000;
	selp.f32 	%f253, 0f00000000, 0f7F800000, %p7;
	abs.f32 	%f254, %f245;
	setp.gt.f32 	%p8, %f254, 0f43180000;
	cvt.rzi.s32.f32 	%r187, %f246;
	shl.b32 	%r188, %r187, 23;
	sub.s32 	%r189, %r188, %r186;
	mov.b32 	%f255, %r189;
	add.s32 	%r190, %r186, 2130706432;
	mov.b32 	%f256, %r190;
	fma.rn.f32 	%f257, %f251, 0f391FCB8E, 0f3AAF85ED;
	fma.rn.f32 	%f258, %f257, %f251, 0f3C1D9856;
	fma.rn.f32 	%f259, %f258, %f251, 0f3D6357BB;
	fma.rn.f32 	%f260, %f259, %f251, 0f3E75FDEC;
	fma.rn.f32 	%f261, %f260, %f251, 0f3F317218;
	fma.rn.f32 	%f262, %f261, %f251, 0f3F800000;
	mul.f32 	%f263, %f262, %f256;
	mul.f32 	%f264, %f263, %f255;
	selp.f32 	%f784, %f253, %f264, %p8;
	@%p6 bra 	$L__BB0_4;
	mov.f32 	%f265, 0f40000000;
	add.rn.f32 	%f784, %f265, %f210;
$L__BB0_4:
	sqrt.rn.f32 	%f266, %f4;
	mul.f32 	%f267, %f266, %f784;
	mul.f32 	%f268, %f3, 0f40400000;
	mov.f32 	%f269, 0f40400000;
	sub.f32 	%f785, %f269, %f268;
	abs.f32 	%f270, %f2;
	abs.f32 	%f271, %f1;
	setp.gt.f32 	%p9, %f271, %f270;
	selp.f32 	%f272, %f271, %f270, %p9;
	selp.f32 	%f273, %f270, %f271, %p9;
	div.rn.f32 	%f274, %f273, %f272;
	mul.f32 	%f275, %f274, %f274;
	fma.rn.f32 	%f276, %f275, 0f3B33710B, 0fBC807748;
	fma.rn.f32 	%f277, %f276, %f275, 0f3D2CDAB2;
	fma.rn.f32 	%f278, %f277, %f275, 0fBD992D10;
	fma.rn.f32 	%f279, %f278, %f275, 0f3DD9EA6C;
	fma.rn.f32 	%f280, %f279, %f275, 0fBE117CB1;
	fma.rn.f32 	%f281, %f280, %f275, 0f3E4CBCE0;
	fma.rn.f32 	%f282, %f281, %f275, 0fBEAAAA7D;
	mul.f32 	%f283, %f275, %f282;
	fma.rn.f32 	%f284, %f283, %f274, %f274;
	neg.f32 	%f285, %f284;
	fma.rn.f32 	%f286, 0f3F6EE581, 0f3FD774EB, %f285;
	selp.f32 	%f287, %f286, %f284, %p9;
	selp.f32 	%f288, 0f3F6EE581, 0f3FEEE581, %p9;
	selp.f32 	%f289, %f284, %f285, %p9;
	mov.b32 	%r192, %f2;
	fma.rn.f32 	%f290, %f288, 0f3FD774EB, %f289;
	setp.lt.s32 	%p10, %r192, 0;
	selp.f32 	%f291, %f290, %f287, %p10;
	add.f32 	%f292, %f270, %f271;
	setp.eq.f32 	%p11, %f272, 0f00000000;
	selp.f32 	%f293, 0f40490FDB, 0f00000000, %p10;
	setp.eq.f32 	%p12, %f270, %f271;
	selp.f32 	%f294, 0f4016CBE4, 0f3F490FDB, %p10;
	selp.f32 	%f295, %f294, %f291, %p12;
	selp.f32 	%f296, %f293, %f295, %p11;
	abs.f32 	%f297, %f292;
	setp.nan.f32 	%p13, %f297, %f297;
	copysign.f32 	%f298, %f1, %f296;
	selp.f32 	%f299, %f292, %f298, %p13;
	div.rn.f32 	%f300, %f299, 0f40C90FF9;
	add.f32 	%f301, %f300, 0f3F000000;
	mul.f32 	%f302, %f208, %f214;
	div.rn.f32 	%f303, %f302, 0f42C80000;
	mul.f32 	%f304, %f303, 0fBD4CCCCD;
	add.f32 	%f11, %f301, 0f00000000;
	fma.rn.f32 	%f12, %f267, 0f3ECCCCCD, %f304;
	fma.rn.f32 	%f13, %f303, 0f3C23D70A, 0f3F000000;
	mov.b32 	%r434, 1;
	mov.u64 	%rd123, __cudart_i2opi_f;
$L__BB0_5:
	cvt.rn.f32.u32 	%f305, %r434;
	mul.rn.f32 	%f306, %f5, %f305;
	neg.f32 	%f307, %f306;
	fma.rn.f32 	%f308, %f5, %f305, %f307;
	fma.rn.f32 	%f309, %f6, %f305, %f308;
	cvt.rni.f32.f32 	%f310, %f306;
	sub.f32 	%f311, %f306, %f310;
	add.f32 	%f312, %f311, %f309;
	fma.rn.f32 	%f313, %f312, 0f391FCB8E, 0f3AAF85ED;
	fma.rn.f32 	%f314, %f313, %f312, 0f3C1D9856;
	fma.rn.f32 	%f315, %f314, %f312, 0f3D6357BB;
	fma.rn.f32 	%f316, %f315, %f312, 0f3E75FDEC;
	fma.rn.f32 	%f317, %f316, %f312, 0f3F317218;
	fma.rn.f32 	%f318, %f317, %f312, 0f3F800000;
	cvt.rzi.s32.f32 	%r193, %f310;
	setp.gt.f32 	%p14, %f310, 0f00000000;
	selp.b32 	%r194, 0, -2097152000, %p14;
	add.s32 	%r195, %r194, 2130706432;
	mov.b32 	%f319, %r195;
	mul.f32 	%f320, %f318, %f319;
	shl.b32 	%r196, %r193, 23;
	sub.s32 	%r197, %r196, %r194;
	mov.b32 	%f321, %r197;
	mul.f32 	%f322, %f320, %f321;
	abs.f32 	%f323, %f306;
	setp.gt.f32 	%p15, %f323, 0f43180000;
	setp.lt.f32 	%p16, %f306, 0f00000000;
	selp.f32 	%f324, 0f00000000, 0f7F800000, %p16;
	selp.f32 	%f325, %f324, %f322, %p15;
	abs.f32 	%f326, %f305;
	setp.nan.f32 	%p17, %f326, %f326;
	mov.f32 	%f327, 0f40000000;
	add.rn.f32 	%f328, %f327, %f305;
	selp.f32 	%f15, %f328, %f325, %p17;
	mul.f32 	%f329, %f15, 0f41800000;
	mul.f32 	%f16, %f11, %f329;
	mul.f32 	%f17, %f12, %f329;
	mul.f32 	%f18, %f13, %f329;
	abs.f32 	%f19, %f329;
	abs.f32 	%f788, %f16;
	setp.lt.f32 	%p18, %f788, %f19;
	@%p18 bra 	$L__BB0_17;
	mul.f32 	%f21, %f19, 0f4B000000;
	setp.gtu.f32 	%p19, %f788, %f21;
	@%p19 bra 	$L__BB0_13;
	div.approx.f32 	%f330, %f788, %f19;
	cvt.rzi.f32.f32 	%f786, %f330;
	neg.f32 	%f23, %f19;
	fma.rn.f32 	%f24, %f23, %f786, %f788;
	mov.b32 	%r5, %f24;
	mov.b32 	%r198, %f19;
	setp.lt.u32 	%p20, %r5, %r198;
	@%p20 bra 	$L__BB0_12;
	setp.lt.u32 	%p21, %r5, -2147483647;
	@%p21 bra 	$L__BB0_10;
	add.f32 	%f335, %f786, 0fBF800000;
	setp.lt.f32 	%p24, %f24, %f23;
	add.f32 	%f336, %f335, 0fBF800000;
	selp.f32 	%f786, %f336, %f335, %p24;
	bra.uni 	$L__BB0_12;
$L__BB0_10:
	add.f32 	%f786, %f786, 0f3F800000;
	add.f32 	%f331, %f19, %f19;
	setp.ltu.f32 	%p22, %f24, %f331;
	@%p22 bra 	$L__BB0_12;
	add.f32 	%f332, %f786, 0f3F800000;
	fma.rn.f32 	%f333, %f19, 0fC0400000, %f24;
	setp.ge.f32 	%p23, %f333, 0f00000000;
	add.f32 	%f334, %f332, 0f3F800000;
	selp.f32 	%f786, %f334, %f332, %p23;
$L__BB0_12:
	fma.rn.f32 	%f788, %f23, %f786, %f788;
	bra.uni 	$L__BB0_17;
$L__BB0_13:
	mov.b32 	%r6, %f788;
	mov.b32 	%r199, %f21;
	and.b32  	%r7, %r199, -8388608;
	and.b32  	%r200, %r6, 8388607;
	or.b32  	%r435, %r200, 1065353216;
	and.b32  	%r201, %r199, 8388607;
	or.b32  	%r9, %r201, 1065353216;
	mov.b32 	%f787, %r435;
	sub.s32 	%r202, %r6, %r7;
	add.s32 	%r203, %r202, 192937984;
	and.b32  	%r436, %r203, -8388608;
	setp.eq.s32 	%p25, %r436, 0;
	@%p25 bra 	$L__BB0_16;
	mov.b32 	%f337, %r9;
	rcp.approx.ftz.f32 	%f31, %f337;
	neg.f32 	%f32, %f337;
$L__BB0_15:
	min.u32 	%r204, %r436, 192937984;
	add.s32 	%r205, %r435, %r204;
	mov.b32 	%f338, %r205;
	mul.f32 	%f339, %f31, %f338;
	fma.rn.f32 	%f340, %f32, %f339, %f338;
	fma.rn.f32 	%f341, %f340, %f31, %f339;
	fma.rn.f32 	%f342, %f32, %f341, %f338;
	fma.rz.f32 	%f343, %f342, %f31, %f341;
	cvt.rzi.f32.f32 	%f344, %f343;
	fma.rn.f32 	%f787, %f32, %f344, %f338;
	sub.s32 	%r436, %r436, %r204;
	mov.b32 	%r435, %f787;
	setp.ne.s32 	%p26, %r436, 0;
	setp.ne.s32 	%p27, %r435, 0;
	and.pred  	%p28, %p26, %p27;
	@%p28 bra 	$L__BB0_15;
$L__BB0_16:
	mov.b32 	%f346, %r7;
	setp.leu.f32 	%p29, %f19, 0f00000000;
	setp.gt.u32 	%p30, %r6, 2139095039;
	selp.f32 	%f347, 0f7FFFFFFF, %f346, %p30;
	selp.f32 	%f348, 0f7FFFFFFF, %f347, %p29;
	mul.f32 	%f349, %f787, 0f34000000;
	mul.f32 	%f788, %f348, %f349;
$L__BB0_17:
	abs.f32 	%f350, %f788;
	setp.nan.f32 	%p31, %f350, %f350;
	copysign.f32 	%f351, %f16, %f788;
	selp.f32 	%f37, %f788, %f351, %p31;
	abs.f32 	%f791, %f17;
	setp.lt.f32 	%p32, %f791, %f19;
	@%p32 bra 	$L__BB0_29;
	mul.f32 	%f39, %f19, 0f4B000000;
	setp.gtu.f32 	%p33, %f791, %f39;
	@%p33 bra 	$L__BB0_25;
	div.approx.f32 	%f352, %f791, %f19;
	cvt.rzi.f32.f32 	%f789, %f352;
	neg.f32 	%f41, %f19;
	fma.rn.f32 	%f42, %f41, %f789, %f791;
	mov.b32 	%r15, %f42;
	mov.b32 	%r206, %f19;
	setp.lt.u32 	%p34, %r15, %r206;
	@%p34 bra 	$L__BB0_24;
	setp.lt.u32 	%p35, %r15, -2147483647;
	@%p35 bra 	$L__BB0_22;
	add.f32 	%f357, %f789, 0fBF800000;
	setp.lt.f32 	%p38, %f42, %f41;
	add.f32 	%f358, %f357, 0fBF800000;
	selp.f32 	%f789, %f358, %f357, %p38;
	bra.uni 	$L__BB0_24;
$L__BB0_22:
	add.f32 	%f789, %f789, 0f3F800000;
	add.f32 	%f353, %f19, %f19;
	setp.ltu.f32 	%p36, %f42, %f353;
	@%p36 bra 	$L__BB0_24;
	add.f32 	%f354, %f789, 0f3F800000;
	fma.rn.f32 	%f355, %f19, 0fC0400000, %f42;
	setp.ge.f32 	%p37, %f355, 0f00000000;
	add.f32 	%f356, %f354, 0f3F800000;
	selp.f32 	%f789, %f356, %f354, %p37;
$L__BB0_24:
	fma.rn.f32 	%f791, %f41, %f789, %f791;
	bra.uni 	$L__BB0_29;
$L__BB0_25:
	mov.b32 	%r16, %f791;
	mov.b32 	%r207, %f39;
	and.b32  	%r17, %r207, -8388608;
	and.b32  	%r208, %r16, 8388607;
	or.b32  	%r437, %r208, 1065353216;
	and.b32  	%r209, %r207, 8388607;
	or.b32  	%r19, %r209, 1065353216;
	mov.b32 	%f790, %r437;
	sub.s32 	%r210, %r16, %r17;
	add.s32 	%r211, %r210, 192937984;
	and.b32  	%r438, %r211, -8388608;
	setp.eq.s32 	%p39, %r438, 0;
	@%p39 bra 	$L__BB0_28;
	mov.b32 	%f359, %r19;
	rcp.approx.ftz.f32 	%f49, %f359;
	neg.f32 	%f50, %f359;
$L__BB0_27:
	min.u32 	%r212, %r438, 192937984;
	add.s32 	%r213, %r437, %r212;
	mov.b32 	%f360, %r213;
	mul.f32 	%f361, %f49, %f360;
	fma.rn.f32 	%f362, %f50, %f361, %f360;
	fma.rn.f32 	%f363, %f362, %f49, %f361;
	fma.rn.f32 	%f364, %f50, %f363, %f360;
	fma.rz.f32 	%f365, %f364, %f49, %f363;
	cvt.rzi.f32.f32 	%f366, %f365;
	fma.rn.f32 	%f790, %f50, %f366, %f360;
	sub.s32 	%r438, %r438, %r212;
	mov.b32 	%r437, %f790;
	setp.ne.s32 	%p40, %r438, 0;
	setp.ne.s32 	%p41, %r437, 0;
	and.pred  	%p42, %p40, %p41;
	@%p42 bra 	$L__BB0_27;
$L__BB0_28:
	mov.b32 	%f368, %r17;
	setp.leu.f32 	%p43, %f19, 0f00000000;
	setp.gt.u32 	%p44, %r16, 2139095039;
	selp.f32 	%f369, 0f7FFFFFFF, %f368, %p44;
	selp.f32 	%f370, 0f7FFFFFFF, %f369, %p43;
	mul.f32 	%f371, %f790, 0f34000000;
	mul.f32 	%f791, %f370, %f371;
$L__BB0_29:
	abs.f32 	%f372, %f791;
	setp.nan.f32 	%p45, %f372, %f372;
	copysign.f32 	%f373, %f17, %f791;
	selp.f32 	%f374, %f791, %f373, %p45;
	cvt.rmi.f32.f32 	%f55, %f374;
	abs.f32 	%f794, %f18;
	setp.lt.f32 	%p46, %f794, %f19;
	@%p46 bra 	$L__BB0_41;
	mul.f32 	%f57, %f19, 0f4B000000;
	setp.gtu.f32 	%p47, %f794, %f57;
	@%p47 bra 	$L__BB0_37;
	div.approx.f32 	%f375, %f794, %f19;
	cvt.rzi.f32.f32 	%f792, %f375;
	neg.f32 	%f59, %f19;
	fma.rn.f32 	%f60, %f59, %f792, %f794;
	mov.b32 	%r25, %f60;
	mov.b32 	%r214, %f19;
	setp.lt.u32 	%p48, %r25, %r214;
	@%p48 bra 	$L__BB0_36;
	setp.lt.u32 	%p49, %r25, -2147483647;
	@%p49 bra 	$L__BB0_34;
	add.f32 	%f380, %f792, 0fBF800000;
	setp.lt.f32 	%p52, %f60, %f59;
	add.f32 	%f381, %f380, 0fBF800000;
	selp.f32 	%f792, %f381, %f380, %p52;
	bra.uni 	$L__BB0_36;
$L__BB0_34:
	add.f32 	%f792, %f792, 0f3F800000;
	add.f32 	%f376, %f19, %f19;
	setp.ltu.f32 	%p50, %f60, %f376;
	@%p50 bra 	$L__BB0_36;
	add.f32 	%f377, %f792, 0f3F800000;
	fma.rn.f32 	%f378, %f19, 0fC0400000, %f60;
	setp.ge.f32 	%p51, %f378, 0f00000000;
	add.f32 	%f379, %f377, 0f3F800000;
	selp.f32 	%f792, %f379, %f377, %p51;
$L__BB0_36:
	fma.rn.f32 	%f794, %f59, %f792, %f794;
	bra.uni 	$L__BB0_41;
$L__BB0_37:
	mov.b32 	%r26, %f794;
	mov.b32 	%r215, %f57;
	and.b32  	%r27, %r215, -8388608;
	and.b32  	%r216, %r26, 8388607;
	or.b32  	%r439, %r216, 1065353216;
	and.b32  	%r217, %r215, 8388607;
	or.b32  	%r29, %r217, 1065353216;
	mov.b32 	%f793, %r439;
	sub.s32 	%r218, %r26, %r27;
	add.s32 	%r219, %r218, 192937984;
	and.b32  	%r440, %r219, -8388608;
	setp.eq.s32 	%p53, %r440, 0;
	@%p53 bra 	$L__BB0_40;
	mov.b32 	%f382, %r29;
	rcp.approx.ftz.f32 	%f67, %f382;
	neg.f32 	%f68, %f382;
$L__BB0_39:
	min.u32 	%r220, %r440, 192937984;
	add.s32 	%r221, %r439, %r220;
	mov.b32 	%f383, %r221;
	mul.f32 	%f384, %f67, %f383;
	fma.rn.f32 	%f385, %f68, %f384, %f383;
	fma.rn.f32 	%f386, %f385, %f67, %f384;
	fma.rn.f32 	%f387, %f68, %f386, %f383;
	fma.rz.f32 	%f388, %f387, %f67, %f386;
	cvt.rzi.f32.f32 	%f389, %f388;
	fma.rn.f32 	%f793, %f68, %f389, %f383;
	sub.s32 	%r440, %r440, %r220;
	mov.b32 	%r439, %f793;
	setp.ne.s32 	%p54, %r440, 0;
	setp.ne.s32 	%p55, %r439, 0;
	and.pred  	%p56, %p54, %p55;
	@%p56 bra 	$L__BB0_39;
$L__BB0_40:
	mov.b32 	%f391, %r27;
	setp.leu.f32 	%p57, %f19, 0f00000000;
	setp.gt.u32 	%p58, %r26, 2139095039;
	selp.f32 	%f392, 0f7FFFFFFF, %f391, %p58;
	selp.f32 	%f393, 0f7FFFFFFF, %f392, %p57;
	mul.f32 	%f394, %f793, 0f34000000;
	mul.f32 	%f794, %f393, %f394;
$L__BB0_41:
	abs.f32 	%f395, %f794;
	setp.nan.f32 	%p59, %f395, %f395;
	copysign.f32 	%f396, %f18, %f794;
	selp.f32 	%f397, %f794, %f396, %p59;
	cvt.rmi.f32.f32 	%f398, %f397;
	mul.f32 	%f73, %f398, 0f461C4000;
	add.f32 	%f74, %f16, 0f3F800000;
	abs.f32 	%f797, %f74;
	setp.lt.f32 	%p60, %f797, %f19;
	@%p60 bra 	$L__BB0_53;
	mul.f32 	%f76, %f19, 0f4B000000;
	setp.gtu.f32 	%p61, %f797, %f76;
	@%p61 bra 	$L__BB0_49;
	div.approx.f32 	%f399, %f797, %f19;
	cvt.rzi.f32.f32 	%f795, %f399;
	neg.f32 	%f78, %f19;
	fma.rn.f32 	%f79, %f78, %f795, %f797;
	mov.b32 	%r35, %f79;
	mov.b32 	%r222, %f19;
	setp.lt.u32 	%p62, %r35, %r222;
	@%p62 bra 	$L__BB0_48;
	setp.lt.u32 	%p63, %r35, -2147483647;
	@%p63 bra 	$L__BB0_46;
	add.f32 	%f404, %f795, 0fBF800000;
	setp.lt.f32 	%p66, %f79, %f78;
	add.f32 	%f405, %f404, 0fBF800000;
	selp.f32 	%f795, %f405, %f404, %p66;
	bra.uni 	$L__BB0_48;
$L__BB0_46:
	add.f32 	%f795, %f795, 0f3F800000;
	add.f32 	%f400, %f19, %f19;
	setp.ltu.f32 	%p64, %f79, %f400;
	@%p64 bra 	$L__BB0_48;
	add.f32 	%f401, %f795, 0f3F800000;
	fma.rn.f32 	%f402, %f19, 0fC0400000, %f79;
	setp.ge.f32 	%p65, %f402, 0f00000000;
	add.f32 	%f403, %f401, 0f3F800000;
	selp.f32 	%f795, %f403, %f401, %p65;
$L__BB0_48:
	fma.rn.f32 	%f797, %f78, %f795, %f797;
	bra.uni 	$L__BB0_53;
$L__BB0_49:
	mov.b32 	%r36, %f797;
	mov.b32 	%r223, %f76;
	and.b32  	%r37, %r223, -8388608;
	and.b32  	%r224, %r36, 8388607;
	or.b32  	%r441, %r224, 1065353216;
	and.b32  	%r225, %r223, 8388607;
	or.b32  	%r39, %r225, 1065353216;
	mov.b32 	%f796, %r441;
	sub.s32 	%r226, %r36, %r37;
	and.b32  	%r227, %r226, -8388608;
	add.s32 	%r442, %r227, 192937984;
	setp.eq.s32 	%p67, %r442, 0;
	@%p67 bra 	$L__BB0_52;
	mov.b32 	%f406, %r39;
	rcp.approx.ftz.f32 	%f86, %f406;
	neg.f32 	%f87, %f406;
$L__BB0_51:
	min.u32 	%r228, %r442, 192937984;
	add.s32 	%r229, %r441, %r228;
	mov.b32 	%f407, %r229;
	mul.f32 	%f408, %f86, %f407;
	fma.rn.f32 	%f409, %f87, %f408, %f407;
	fma.rn.f32 	%f410, %f409, %f86, %f408;
	fma.rn.f32 	%f411, %f87, %f410, %f407;
	fma.rz.f32 	%f412, %f411, %f86, %f410;
	cvt.rzi.f32.f32 	%f413, %f412;
	fma.rn.f32 	%f796, %f87, %f413, %f407;
	sub.s32 	%r442, %r442, %r228;
	mov.b32 	%r441, %f796;
	setp.ne.s32 	%p68, %r442, 0;
	setp.ne.s32 	%p69, %r441, 0;
	and.pred  	%p70, %p68, %p69;
	@%p70 bra 	$L__BB0_51;
$L__BB0_52:
	mov.b32 	%f415, %r37;
	setp.leu.f32 	%p71, %f19, 0f00000000;
	setp.gt.u32 	%p72, %r36, 2139095039;
	selp.f32 	%f416, 0f7FFFFFFF, %f415, %p72;
	selp.f32 	%f417, 0f7FFFFFFF, %f416, %p71;
	mul.f32 	%f418, %f796, 0f34000000;
	mul.f32 	%f797, %f417, %f418;
$L__BB0_53:
	abs.f32 	%f419, %f797;
	setp.nan.f32 	%p73, %f419, %f419;
	copysign.f32 	%f420, %f74, %f797;
	selp.f32 	%f92, %f797, %f420, %p73;
	add.f32 	%f93, %f17, 0f3F800000;
	abs.f32 	%f800, %f93;
	setp.lt.f32 	%p74, %f800, %f19;
	@%p74 bra 	$L__BB0_65;
	mul.f32 	%f95, %f19, 0f4B000000;
	setp.gtu.f32 	%p75, %f800, %f95;
	@%p75 bra 	$L__BB0_61;
	div.approx.f32 	%f421, %f800, %f19;
	cvt.rzi.f32.f32 	%f798, %f421;
	neg.f32 	%f97, %f19;
	fma.rn.f32 	%f98, %f97, %f798, %f800;
	mov.b32 	%r45, %f98;
	mov.b32 	%r230, %f19;
	setp.lt.u32 	%p76, %r45, %r230;
	@%p76 bra 	$L__BB0_60;
	setp.lt.u32 	%p77, %r45, -2147483647;
	@%p77 bra 	$L__BB0_58;
	add.f32 	%f426, %f798, 0fBF800000;
	setp.lt.f32 	%p80, %f98, %f97;
	add.f32 	%f427, %f426, 0fBF800000;
	selp.f32 	%f798, %f427, %f426, %p80;
	bra.uni 	$L__BB0_60;
$L__BB0_58:
	add.f32 	%f798, %f798, 0f3F800000;
	add.f32 	%f422, %f19, %f19;
	setp.ltu.f32 	%p78, %f98, %f422;
	@%p78 bra 	$L__BB0_60;
	add.f32 	%f423, %f798, 0f3F800000;
	fma.rn.f32 	%f424, %f19, 0fC0400000, %f98;
	setp.ge.f32 	%p79, %f424, 0f00000000;
	add.f32 	%f425, %f423, 0f3F800000;
	selp.f32 	%f798, %f425, %f423, %p79;
$L__BB0_60:
	fma.rn.f32 	%f800, %f97, %f798, %f800;
	bra.uni 	$L__BB0_65;
$L__BB0_61:
	mov.b32 	%r46, %f800;
	mov.b32 	%r231, %f95;
	and.b32  	%r47, %r231, -8388608;
	and.b32  	%r232, %r46, 8388607;
	or.b32  	%r443, %r232, 1065353216;
	and.b32  	%r233, %r231, 8388607;
	or.b32  	%r49, %r233, 1065353216;
	mov.b32 	%f799, %r443;
	sub.s32 	%r234, %r46, %r47;
	and.b32  	%r235, %r234, -8388608;
	add.s32 	%r444, %r235, 192937984;
	setp.eq.s32 	%p81, %r444, 0;
	@%p81 bra 	$L__BB0_64;
	mov.b32 	%f428, %r49;
	rcp.approx.ftz.f32 	%f105, %f428;
	neg.f32 	%f106, %f428;
$L__BB0_63:
	min.u32 	%r236, %r444, 192937984;
	add.s32 	%r237, %r443, %r236;
	mov.b32 	%f429, %r237;
	mul.f32 	%f430, %f105, %f429;
	fma.rn.f32 	%f431, %f106, %f430, %f429;
	fma.rn.f32 	%f432, %f431, %f105, %f430;
	fma.rn.f32 	%f433, %f106, %f432, %f429;
	fma.rz.f32 	%f434, %f433, %f105, %f432;
	cvt.rzi.f32.f32 	%f435, %f434;
	fma.rn.f32 	%f799, %f106, %f435, %f429;
	sub.s32 	%r444, %r444, %r236;
	mov.b32 	%r443, %f799;
	setp.ne.s32 	%p82, %r444, 0;
	setp.ne.s32 	%p83, %r443, 0;
	and.pred  	%p84, %p82, %p83;
	@%p84 bra 	$L__BB0_63;
$L__BB0_64:
	mov.b32 	%f437, %r47;
	setp.leu.f32 	%p85, %f19, 0f00000000;
	setp.gt.u32 	%p86, %r46, 2139095039;
	selp.f32 	%f438, 0f7FFFFFFF, %f437, %p86;
	selp.f32 	%f439, 0f7FFFFFFF, %f438, %p85;
	mul.f32 	%f440, %f799, 0f34000000;
	mul.f32 	%f800, %f439, %f440;
$L__BB0_65:
	abs.f32 	%f441, %f800;
	setp.nan.f32 	%p87, %f441, %f441;
	copysign.f32 	%f442, %f93, %f800;
	selp.f32 	%f443, %f800, %f442, %p87;
	cvt.rmi.f32.f32 	%f111, %f443;
	add.f32 	%f112, %f18, 0f3F800000;
	abs.f32 	%f803, %f112;
	setp.lt.f32 	%p88, %f803, %f19;
	@%p88 bra 	$L__BB0_77;
	mul.f32 	%f114, %f19, 0f4B000000;
	setp.gtu.f32 	%p89, %f803, %f114;
	@%p89 bra 	$L__BB0_73;
	div.approx.f32 	%f444, %f803, %f19;
	cvt.rzi.f32.f32 	%f801, %f444;
	neg.f32 	%f116, %f19;
	fma.rn.f32 	%f117, %f116, %f801, %f803;
	mov.b32 	%r55, %f117;
	mov.b32 	%r238, %f19;
	setp.lt.u32 	%p90, %r55, %r238;
	@%p90 bra 	$L__BB0_72;
	setp.lt.u32 	%p91, %r55, -2147483647;
	@%p91 bra 	$L__BB0_70;
	add.f32 	%f449, %f801, 0fBF800000;
	setp.lt.f32 	%p94, %f117, %f116;
	add.f32 	%f450, %f449, 0fBF800000;
	selp.f32 	%f801, %f450, %f449, %p94;
	bra.uni 	$L__BB0_72;
$L__BB0_70:
	add.f32 	%f801, %f801, 0f3F800000;
	add.f32 	%f445, %f19, %f19;
	setp.ltu.f32 	%p92, %f117, %f445;
	@%p92 bra 	$L__BB0_72;
	add.f32 	%f446, %f801, 0f3F800000;
	fma.rn.f32 	%f447, %f19, 0fC0400000, %f117;
	setp.ge.f32 	%p93, %f447, 0f00000000;
	add.f32 	%f448, %f446, 0f3F800000;
	selp.f32 	%f801, %f448, %f446, %p93;
$L__BB0_72:
	fma.rn.f32 	%f803, %f116, %f801, %f803;
	bra.uni 	$L__BB0_77;
$L__BB0_73:
	mov.b32 	%r56, %f803;
	mov.b32 	%r239, %f114;
	and.b32  	%r57, %r239, -8388608;
	and.b32  	%r240, %r56, 8388607;
	or.b32  	%r445, %r240, 1065353216;
	and.b32  	%r241, %r239, 8388607;
	or.b32  	%r59, %r241, 1065353216;
	mov.b32 	%f802, %r445;
	sub.s32 	%r242, %r56, %r57;
	and.b32  	%r243, %r242, -8388608;
	add.s32 	%r446, %r243, 192937984;
	setp.eq.s32 	%p95, %r446, 0;
	@%p95 bra 	$L__BB0_76;
	mov.b32 	%f451, %r59;
	rcp.approx.ftz.f32 	%f124, %f451;
	neg.f32 	%f125, %f451;
$L__BB0_75:
	min.u32 	%r244, %r446, 192937984;
	add.s32 	%r245, %r445, %r244;
	mov.b32 	%f452, %r245;
	mul.f32 	%f453, %f124, %f452;
	fma.rn.f32 	%f454, %f125, %f453, %f452;
	fma.rn.f32 	%f455, %f454, %f124, %f453;
	fma.rn.f32 	%f456, %f125, %f455, %f452;
	fma.rz.f32 	%f457, %f456, %f124, %f455;
	cvt.rzi.f32.f32 	%f458, %f457;
	fma.rn.f32 	%f802, %f125, %f458, %f452;
	sub.s32 	%r446, %r446, %r244;
	mov.b32 	%r445, %f802;
	setp.ne.s32 	%p96, %r446, 0;
	setp.ne.s32 	%p97, %r445, 0;
	and.pred  	%p98, %p96, %p97;
	@%p98 bra 	$L__BB0_75;
$L__BB0_76:
	mov.b32 	%f460, %r57;
	setp.leu.f32 	%p99, %f19, 0f00000000;
	setp.gt.u32 	%p100, %r56, 2139095039;
	selp.f32 	%f461, 0f7FFFFFFF, %f460, %p100;
	selp.f32 	%f462, 0f7FFFFFFF, %f461, %p99;
	mul.f32 	%f463, %f802, 0f34000000;
	mul.f32 	%f803, %f462, %f463;
$L__BB0_77:
	cvt.rmi.f32.f32 	%f464, %f92;
	cvt.rmi.f32.f32 	%f465, %f37;
	abs.f32 	%f466, %f803;
	setp.nan.f32 	%p101, %f466, %f466;
	copysign.f32 	%f467, %f112, %f803;
	selp.f32 	%f468, %f803, %f467, %p101;
	cvt.rmi.f32.f32 	%f469, %f468;
	mul.f32 	%f130, %f469, 0f461C4000;
	cvt.rmi.f32.f32 	%f470, %f16;
	sub.f32 	%f471, %f16, %f470;
	mul.f32 	%f472, %f471, %f471;
	add.f32 	%f473, %f471, %f471;
	mov.f32 	%f474, 0f40400000;
	sub.f32 	%f475, %f474, %f473;
	mul.f32 	%f131, %f472, %f475;
	cvt.rmi.f32.f32 	%f476, %f17;
	sub.f32 	%f477, %f17, %f476;
	mul.f32 	%f478, %f477, %f477;
	add.f32 	%f479, %f477, %f477;
	sub.f32 	%f480, %f474, %f479;
	mul.f32 	%f132, %f478, %f480;
	cvt.rmi.f32.f32 	%f481, %f18;
	sub.f32 	%f133, %f18, %f481;
	fma.rn.f32 	%f482, %f55, 0f42C80000, %f465;
	add.f32 	%f134, %f482, %f73;
	fma.rn.f32 	%f483, %f55, 0f42C80000, %f464;
	add.f32 	%f135, %f73, %f483;
	fma.rn.f32 	%f484, %f111, 0f42C80000, %f465;
	add.f32 	%f136, %f73, %f484;
	fma.rn.f32 	%f485, %f111, 0f42C80000, %f464;
	add.f32 	%f137, %f73, %f485;
	cvt.f64.f32 	%fd1, %f134;
	mul.f64 	%fd2, %fd1, 0d3F50624DD2F1A9FC;
	cvt.rn.f32.f64 	%f138, %fd2;
	mul.f32 	%f486, %f138, 0f3F22F983;
	cvt.rni.s32.f32 	%r450, %f486;
	cvt.rn.f32.s32 	%f487, %r450;
	fma.rn.f32 	%f488, %f487, 0fBFC90FDA, %f138;
	fma.rn.f32 	%f489, %f487, 0fB3A22168, %f488;
	fma.rn.f32 	%f804, %f487, 0fA7C234C5, %f489;
	abs.f32 	%f140, %f138;
	setp.ltu.f32 	%p102, %f140, 0f47CE4780;
	@%p102 bra 	$L__BB0_85;
	setp.neu.f32 	%p103, %f140, 0f7F800000;
	@%p103 bra 	$L__BB0_80;
	mov.f32 	%f492, 0f00000000;
	mul.rn.f32 	%f804, %f138, %f492;
	mov.b32 	%r450, 0;
	bra.uni 	$L__BB0_85;
$L__BB0_80:
	mov.b32 	%r66, %f138;
	shl.b32 	%r247, %r66, 8;
	or.b32  	%r67, %r247, -2147483648;
	mov.b64 	%rd141, 0;
	mov.b32 	%r447, 0;
	mov.u64 	%rd139, __cudart_i2opi_f;
	mov.u64 	%rd140, %rd8;
$L__BB0_81:
	.pragma "nounroll";
	ld.global.nc.u32 	%r248, [%rd139];
	mad.wide.u32 	%rd49, %r248, %r67, %rd141;
	shr.u64 	%rd141, %rd49, 32;
	st.local.u32 	[%rd140], %rd49;
	add.s32 	%r447, %r447, 1;
	add.s64 	%rd140, %rd140, 4;
	add.s64 	%rd139, %rd139, 4;
	setp.ne.s32 	%p104, %r447, 6;
	@%p104 bra 	$L__BB0_81;
	shr.u32 	%r249, %r66, 23;
	st.local.u32 	[%rd8+24], %rd141;
	and.b32  	%r70, %r249, 31;
	and.b32  	%r250, %r249, 224;
	add.s32 	%r251, %r250, -128;
	shr.u32 	%r252, %r251, 5;
	mul.wide.u32 	%rd50, %r252, 4;
	sub.s64 	%rd15, %rd8, %rd50;
	ld.local.u32 	%r448, [%rd15+24];
	ld.local.u32 	%r449, [%rd15+20];
	setp.eq.s32 	%p105, %r70, 0;
	@%p105 bra 	$L__BB0_84;
	shf.l.wrap.b32 	%r448, %r449, %r448, %r70;
	ld.local.u32 	%r253, [%rd15+16];
	shf.l.wrap.b32 	%r449, %r253, %r449, %r70;
$L__BB0_84:
	shr.u32 	%r254, %r448, 30;
	shf.l.wrap.b32 	%r255, %r449, %r448, 2;
	shl.b32 	%r256, %r449, 2;
	shr.u32 	%r257, %r255, 31;
	add.s32 	%r258, %r257, %r254;
	neg.s32 	%r259, %r258;
	setp.lt.s32 	%p106, %r66, 0;
	selp.b32 	%r450, %r259, %r258, %p106;
	xor.b32  	%r260, %r255, %r66;
	shr.s32 	%r261, %r255, 31;
	xor.b32  	%r262, %r261, %r255;
	xor.b32  	%r263, %r261, %r256;
	cvt.u64.u32 	%rd51, %r262;
	shl.b64 	%rd52, %rd51, 32;
	cvt.u64.u32 	%rd53, %r263;
	or.b64  	%rd54, %rd52, %rd53;
	cvt.rn.f64.s64 	%fd3, %rd54;
	mul.f64 	%fd4, %fd3, 0d3BF921FB54442D19;
	cvt.rn.f32.f64 	%f490, %fd4;
	neg.f32 	%f491, %f490;
	setp.lt.s32 	%p107, %r260, 0;
	selp.f32 	%f804, %f491, %f490, %p107;
$L__BB0_85:
	mul.rn.f32 	%f493, %f804, %f804;
	and.b32  	%r265, %r450, 1;
	setp.eq.b32 	%p108, %r265, 1;
	selp.f32 	%f494, 0f3F800000, %f804, %p108;
	fma.rn.f32 	%f495, %f493, %f494, 0f00000000;
	fma.rn.f32 	%f496, %f493, 0f37CBAC00, 0fBAB607ED;
	selp.f32 	%f497, %f496, 0fB94D4153, %p108;
	selp.f32 	%f498, 0f3D2AAABB, 0f3C0885E4, %p108;
	fma.rn.f32 	%f499, %f497, %f493, %f498;
	selp.f32 	%f500, 0fBEFFFFFF, 0fBE2AAAA8, %p108;
	fma.rn.f32 	%f501, %f499, %f493, %f500;
	fma.rn.f32 	%f502, %f501, %f495, %f494;
	and.b32  	%r266, %r450, 2;
	setp.eq.s32 	%p109, %r266, 0;
	mov.f32 	%f503, 0f00000000;
	sub.f32 	%f504, %f503, %f502;
	selp.f32 	%f505, %f502, %f504, %p109;
	mul.f32 	%f144, %f505, 0f47C35000;
	cvt.f64.f32 	%fd5, %f135;
	mul.f64 	%fd6, %fd5, 0d3F50624DD2F1A9FC;
	cvt.rn.f32.f64 	%f145, %fd6;
	mul.f32 	%f506, %f145, 0f3F22F983;
	cvt.rni.s32.f32 	%r454, %f506;
	cvt.rn.f32.s32 	%f507, %r454;
	fma.rn.f32 	%f508, %f507, 0fBFC90FDA, %f145;
	fma.rn.f32 	%f509, %f507, 0fB3A22168, %f508;
	fma.rn.f32 	%f805, %f507, 0fA7C234C5, %f509;
	abs.f32 	%f147, %f145;
	setp.ltu.f32 	%p110, %f147, 0f47CE4780;
	@%p110 bra 	$L__BB0_93;
	setp.neu.f32 	%p111, %f147, 0f7F800000;
	@%p111 bra 	$L__BB0_88;
	mov.f32 	%f512, 0f00000000;
	mul.rn.f32 	%f805, %f145, %f512;
	mov.b32 	%r454, 0;
	bra.uni 	$L__BB0_93;
$L__BB0_88:
	mov.b32 	%r80, %f145;
	mov.b64 	%rd142, 0;
	mov.b32 	%r451, 0;
$L__BB0_89:
	.pragma "nounroll";
	mul.wide.u32 	%rd56, %r451, 4;
	mov.u64 	%rd57, __cudart_i2opi_f;
	add.s64 	%rd58, %rd57, %rd56;
	ld.global.nc.u32 	%r268, [%rd58];
	shl.b32 	%r269, %r80, 8;
	or.b32  	%r270, %r269, -2147483648;
	mad.wide.u32 	%rd59, %r268, %r270, %rd142;
	shr.u64 	%rd142, %rd59, 32;
	add.s64 	%rd60, %rd7, %rd56;
	st.local.u32 	[%rd60], %rd59;
	add.s32 	%r451, %r451, 1;
	setp.ne.s32 	%p112, %r451, 6;
	@%p112 bra 	$L__BB0_89;
	shr.u32 	%r271, %r80, 23;
	st.local.u32 	[%rd7+24], %rd142;
	and.b32  	%r83, %r271, 31;
	and.b32  	%r272, %r271, 224;
	add.s32 	%r273, %r272, -128;
	shr.u32 	%r274, %r273, 5;
	mul.wide.u32 	%rd61, %r274, 4;
	sub.s64 	%rd18, %rd7, %rd61;
	ld.local.u32 	%r452, [%rd18+24];
	ld.local.u32 	%r453, [%rd18+20];
	setp.eq.s32 	%p113, %r83, 0;
	@%p113 bra 	$L__BB0_92;
	shf.l.wrap.b32 	%r452, %r453, %r452, %r83;
	ld.local.u32 	%r275, [%rd18+16];
	shf.l.wrap.b32 	%r453, %r275, %r453, %r83;
$L__BB0_92:
	shr.u32 	%r276, %r452, 30;
	shf.l.wrap.b32 	%r277, %r453, %r452, 2;
	shl.b32 	%r278, %r453, 2;
	shr.u32 	%r279, %r277, 31;
	add.s32 	%r280, %r279, %r276;
	neg.s32 	%r281, %r280;
	setp.lt.s32 	%p114, %r80, 0;
	selp.b32 	%r454, %r281, %r280, %p114;
	xor.b32  	%r282, %r277, %r80;
	shr.s32 	%r283, %r277, 31;
	xor.b32  	%r284, %r283, %r277;
	xor.b32  	%r285, %r283, %r278;
	cvt.u64.u32 	%rd62, %r284;
	shl.b64 	%rd63, %rd62, 32;
	cvt.u64.u32 	%rd64, %r285;
	or.b64  	%rd65, %rd63, %rd64;
	cvt.rn.f64.s64 	%fd7, %rd65;
	mul.f64 	%fd8, %fd7, 0d3BF921FB54442D19;
	cvt.rn.f32.f64 	%f510, %fd8;
	neg.f32 	%f511, %f510;
	setp.lt.s32 	%p115, %r282, 0;
	selp.f32 	%f805, %f511, %f510, %p115;
$L__BB0_93:
	mul.rn.f32 	%f513, %f805, %f805;
	and.b32  	%r287, %r454, 1;
	setp.eq.b32 	%p116, %r287, 1;
	selp.f32 	%f514, 0f3F800000, %f805, %p116;
	fma.rn.f32 	%f515, %f513, %f514, 0f00000000;
	fma.rn.f32 	%f516, %f513, 0f37CBAC00, 0fBAB607ED;
	selp.f32 	%f517, %f516, 0fB94D4153, %p116;
	selp.f32 	%f518, 0f3D2AAABB, 0f3C0885E4, %p116;
	fma.rn.f32 	%f519, %f517, %f513, %f518;
	selp.f32 	%f520, 0fBEFFFFFF, 0fBE2AAAA8, %p116;
	fma.rn.f32 	%f521, %f519, %f513, %f520;
	fma.rn.f32 	%f522, %f521, %f515, %f514;
	and.b32  	%r288, %r454, 2;
	setp.eq.s32 	%p117, %r288, 0;
	mov.f32 	%f523, 0f00000000;
	sub.f32 	%f524, %f523, %f522;
	selp.f32 	%f525, %f522, %f524, %p117;
	mul.f32 	%f151, %f525, 0f47C35000;
	cvt.f64.f32 	%fd9, %f136;
	mul.f64 	%fd10, %fd9, 0d3F50624DD2F1A9FC;
	cvt.rn.f32.f64 	%f152, %fd10;
	mul.f32 	%f526, %f152, 0f3F22F983;
	cvt.rni.s32.f32 	%r458, %f526;
	cvt.rn.f32.s32 	%f527, %r458;
	fma.rn.f32 	%f528, %f527, 0fBFC90FDA, %f152;
	fma.rn.f32 	%f529, %f527, 0fB3A22168, %f528;
	fma.rn.f32 	%f806, %f527, 0fA7C234C5, %f529;
	abs.f32 	%f154, %f152;
	setp.ltu.f32 	%p118, %f154, 0f47CE4780;
	@%p118 bra 	$L__BB0_101;
	setp.neu.f32 	%p119, %f154, 0f7F800000;
	@%p119 bra 	$L__BB0_96;
	mov.f32 	%f532, 0f00000000;
	mul.rn.f32 	%f806, %f152, %f532;
	mov.b32 	%r458, 0;
	bra.uni 	$L__BB0_101;
$L__BB0_96:
	mov.b32 	%r93, %f152;
	mov.b64 	%rd143, 0;
	mov.b32 	%r455, 0;
$L__BB0_97:
	.pragma "nounroll";
	mul.wide.u32 	%rd67, %r455, 4;
	mov.u64 	%rd68, __cudart_i2opi_f;
	add.s64 	%rd69, %rd68, %rd67;
	ld.global.nc.u32 	%r290, [%rd69];
	shl.b32 	%r291, %r93, 8;
	or.b32  	%r292, %r291, -2147483648;
	mad.wide.u32 	%rd70, %r290, %r292, %rd143;
	shr.u64 	%rd143, %rd70, 32;
	add.s64 	%rd71, %rd6, %rd67;
	st.local.u32 	[%rd71], %rd70;
	add.s32 	%r455, %r455, 1;
	setp.ne.s32 	%p120, %r455, 6;
	@%p120 bra 	$L__BB0_97;
	shr.u32 	%r293, %r93, 23;
	st.local.u32 	[%rd6+24], %rd143;
	and.b32  	%r96, %r293, 31;
	and.b32  	%r294, %r293, 224;
	add.s32 	%r295, %r294, -128;
	shr.u32 	%r296, %r295, 5;
	mul.wide.u32 	%rd72, %r296, 4;
	sub.s64 	%rd21, %rd6, %rd72;
	ld.local.u32 	%r456, [%rd21+24];
	ld.local.u32 	%r457, [%rd21+20];
	setp.eq.s32 	%p121, %r96, 0;
	@%p121 bra 	$L__BB0_100;
	shf.l.wrap.b32 	%r456, %r457, %r456, %r96;
	ld.local.u32 	%r297, [%rd21+16];
	shf.l.wrap.b32 	%r457, %r297, %r457, %r96;
$L__BB0_100:
	shr.u32 	%r298, %r456, 30;
	shf.l.wrap.b32 	%r299, %r457, %r456, 2;
	shl.b32 	%r300, %r457, 2;
	shr.u32 	%r301, %r299, 31;
	add.s32 	%r302, %r301, %r298;
	neg.s32 	%r303, %r302;
	setp.lt.s32 	%p122, %r93, 0;
	selp.b32 	%r458, %r303, %r302, %p122;
	xor.b32  	%r304, %r299, %r93;
	shr.s32 	%r305, %r299, 31;
	xor.b32  	%r306, %r305, %r299;
	xor.b32  	%r307, %r305, %r300;
	cvt.u64.u32 	%rd73, %r306;
	shl.b64 	%rd74, %rd73, 32;
	cvt.u64.u32 	%rd75, %r307;
	or.b64  	%rd76, %rd74, %rd75;
	cvt.rn.f64.s64 	%fd11, %rd76;
	mul.f64 	%fd12, %fd11, 0d3BF921FB54442D19;
	cvt.rn.f32.f64 	%f530, %fd12;
	neg.f32 	%f531, %f530;
	setp.lt.s32 	%p123, %r304, 0;
	selp.f32 	%f806, %f531, %f530, %p123;
$L__BB0_101:
	mul.rn.f32 	%f533, %f806, %f806;
	and.b32  	%r309, %r458, 1;
	setp.eq.b32 	%p124, %r309, 1;
	selp.f32 	%f534, 0f3F800000, %f806, %p124;
	fma.rn.f32 	%f535, %f533, %f534, 0f00000000;
	fma.rn.f32 	%f536, %f533, 0f37CBAC00, 0fBAB607ED;
	selp.f32 	%f537, %f536, 0fB94D4153, %p124;
	selp.f32 	%f538, 0f3D2AAABB, 0f3C0885E4, %p124;
	fma.rn.f32 	%f539, %f537, %f533, %f538;
	selp.f32 	%f540, 0fBEFFFFFF, 0fBE2AAAA8, %p124;
	fma.rn.f32 	%f541, %f539, %f533, %f540;
	fma.rn.f32 	%f542, %f541, %f535, %f534;
	and.b32  	%r310, %r458, 2;
	setp.eq.s32 	%p125, %r310, 0;
	mov.f32 	%f543, 0f00000000;
	sub.f32 	%f544, %f543, %f542;
	selp.f32 	%f545, %f542, %f544, %p125;
	mul.f32 	%f158, %f545, 0f47C35000;
	cvt.f64.f32 	%fd13, %f137;
	mul.f64 	%fd14, %fd13, 0d3F50624DD2F1A9FC;
	cvt.rn.f32.f64 	%f159, %fd14;
	mul.f32 	%f546, %f159, 0f3F22F983;
	cvt.rni.s32.f32 	%r462, %f546;
	cvt.rn.f32.s32 	%f547, %r462;
	fma.rn.f32 	%f548, %f547, 0fBFC90FDA, %f159;
	fma.rn.f32 	%f549, %f547, 0fB3A22168, %f548;
	fma.rn.f32 	%f807, %f547, 0fA7C234C5, %f549;
	abs.f32 	%f161, %f159;
	setp.ltu.f32 	%p126, %f161, 0f47CE4780;
	@%p126 bra 	$L__BB0_109;
	setp.neu.f32 	%p127, %f161, 0f7F800000;
	@%p127 bra 	$L__BB0_104;
	mov.f32 	%f552, 0f00000000;
	mul.rn.f32 	%f807, %f159, %f552;
	mov.b32 	%r462, 0;
	bra.uni 	$L__BB0_109;
$L__BB0_104:
	mov.b32 	%r106, %f159;
	mov.b64 	%rd144, 0;
	mov.b32 	%r459, 0;
$L__BB0_105:
	.pragma "nounroll";
	mul.wide.u32 	%rd78, %r459, 4;
	mov.u64 	%rd79, __cudart_i2opi_f;
	add.s64 	%rd80, %rd79, %rd78;
	ld.global.nc.u32 	%r312, [%rd80];
	shl.b32 	%r313, %r106, 8;
	or.b32  	%r314, %r313, -2147483648;
	mad.wide.u32 	%rd81, %r312, %r314, %rd144;
	shr.u64 	%rd144, %rd81, 32;
	add.s64 	%rd82, %rd5, %rd78;
	st.local.u32 	[%rd82], %rd81;
	add.s32 	%r459, %r459, 1;
	setp.ne.s32 	%p128, %r459, 6;
	@%p128 bra 	$L__BB0_105;
	shr.u32 	%r315, %r106, 23;
	st.local.u32 	[%rd5+24], %rd144;
	and.b32  	%r109, %r315, 31;
	and.b32  	%r316, %r315, 224;
	add.s32 	%r317, %r316, -128;
	shr.u32 	%r318, %r317, 5;
	mul.wide.u32 	%rd83, %r318, 4;
	sub.s64 	%rd24, %rd5, %rd83;
	ld.local.u32 	%r460, [%rd24+24];
	ld.local.u32 	%r461, [%rd24+20];
	setp.eq.s32 	%p129, %r109, 0;
	@%p129 bra 	$L__BB0_108;
	shf.l.wrap.b32 	%r460, %r461, %r460, %r109;
	ld.local.u32 	%r319, [%rd24+16];
	shf.l.wrap.b32 	%r461, %r319, %r461, %r109;
$L__BB0_108:
	shr.u32 	%r320, %r460, 30;
	shf.l.wrap.b32 	%r321, %r461, %r460, 2;
	shl.b32 	%r322, %r461, 2;
	shr.u32 	%r323, %r321, 31;
	add.s32 	%r324, %r323, %r320;
	neg.s32 	%r325, %r324;
	setp.lt.s32 	%p130, %r106, 0;
	selp.b32 	%r462, %r325, %r324, %p130;
	xor.b32  	%r326, %r321, %r106;
	shr.s32 	%r327, %r321, 31;
	xor.b32  	%r328, %r327, %r321;
	xor.b32  	%r329, %r327, %r322;
	cvt.u64.u32 	%rd84, %r328;
	shl.b64 	%rd85, %rd84, 32;
	cvt.u64.u32 	%rd86, %r329;
	or.b64  	%rd87, %rd85, %rd86;
	cvt.rn.f64.s64 	%fd15, %rd87;
	mul.f64 	%fd16, %fd15, 0d3BF921FB54442D19;
	cvt.rn.f32.f64 	%f550, %fd16;
	neg.f32 	%f551, %f550;
	setp.lt.s32 	%p131, %r326, 0;
	selp.f32 	%f807, %f551, %f550, %p131;
$L__BB0_109:
	mul.rn.f32 	%f553, %f807, %f807;
	and.b32  	%r331, %r462, 1;
	setp.eq.b32 	%p132, %r331, 1;
	selp.f32 	%f554, 0f3F800000, %f807, %p132;
	fma.rn.f32 	%f555, %f553, %f554, 0f00000000;
	fma.rn.f32 	%f556, %f553, 0f37CBAC00, 0fBAB607ED;
	selp.f32 	%f557, %f556, 0fB94D4153, %p132;
	selp.f32 	%f558, 0f3D2AAABB, 0f3C0885E4, %p132;
	fma.rn.f32 	%f559, %f557, %f553, %f558;
	selp.f32 	%f560, 0fBEFFFFFF, 0fBE2AAAA8, %p132;
	fma.rn.f32 	%f561, %f559, %f553, %f560;
	fma.rn.f32 	%f562, %f561, %f555, %f554;
	and.b32  	%r332, %r462, 2;
	setp.eq.s32 	%p133, %r332, 0;
	mov.f32 	%f563, 0f00000000;
	sub.f32 	%f564, %f563, %f562;
	selp.f32 	%f565, %f562, %f564, %p133;
	mul.f32 	%f566, %f565, 0f47C35000;
	cvt.rmi.f32.f32 	%f567, %f566;
	sub.f32 	%f568, %f566, %f567;
	mov.f32 	%f569, 0f3F800000;
	sub.f32 	%f165, %f569, %f131;
	cvt.rmi.f32.f32 	%f570, %f144;
	sub.f32 	%f571, %f144, %f570;
	cvt.rmi.f32.f32 	%f572, %f151;
	sub.f32 	%f573, %f151, %f572;
	mul.f32 	%f574, %f131, %f573;
	fma.rn.f32 	%f575, %f165, %f571, %f574;
	cvt.rmi.f32.f32 	%f576, %f158;
	sub.f32 	%f577, %f158, %f576;
	mul.f32 	%f578, %f131, %f568;
	fma.rn.f32 	%f579, %f165, %f577, %f578;
	sub.f32 	%f166, %f569, %f132;
	mul.f32 	%f580, %f132, %f579;
	fma.rn.f32 	%f167, %f166, %f575, %f580;
	add.f32 	%f581, %f134, %f130;
	sub.f32 	%f582, %f581, %f73;
	cvt.f64.f32 	%fd17, %f582;
	mul.f64 	%fd18, %fd17, 0d3F50624DD2F1A9FC;
	cvt.rn.f32.f64 	%f168, %fd18;
	mul.f32 	%f583, %f168, 0f3F22F983;
	cvt.rni.s32.f32 	%r466, %f583;
	cvt.rn.f32.s32 	%f584, %r466;
	fma.rn.f32 	%f585, %f584, 0fBFC90FDA, %f168;
	fma.rn.f32 	%f586, %f584, 0fB3A22168, %f585;
	fma.rn.f32 	%f808, %f584, 0fA7C234C5, %f586;
	abs.f32 	%f170, %f168;
	setp.ltu.f32 	%p134, %f170, 0f47CE4780;
	@%p134 bra 	$L__BB0_117;
	setp.neu.f32 	%p135, %f170, 0f7F800000;
	@%p135 bra 	$L__BB0_112;
	mov.f32 	%f589, 0f00000000;
	mul.rn.f32 	%f808, %f168, %f589;
	mov.b32 	%r466, 0;
	bra.uni 	$L__BB0_117;
$L__BB0_112:
	mov.b32 	%r119, %f168;
	shl.b32 	%r334, %r119, 8;
	or.b32  	%r120, %r334, -2147483648;
	mov.b64 	%rd145, 0;
	mov.b32 	%r463, 0;
$L__BB0_113:
	.pragma "nounroll";
	mul.wide.u32 	%rd89, %r463, 4;
	mov.u64 	%rd90, __cudart_i2opi_f;
	add.s64 	%rd91, %rd90, %rd89;
	ld.global.nc.u32 	%r335, [%rd91];
	mad.wide.u32 	%rd92, %r335, %r120, %rd145;
	shr.u64 	%rd145, %rd92, 32;
	add.s64 	%rd93, %rd4, %rd89;
	st.local.u32 	[%rd93], %rd92;
	add.s32 	%r463, %r463, 1;
	setp.ne.s32 	%p136, %r463, 6;
	@%p136 bra 	$L__BB0_113;
	shr.u32 	%r336, %r119, 23;
	st.local.u32 	[%rd4+24], %rd145;
	and.b32  	%r123, %r336, 31;
	and.b32  	%r337, %r336, 224;
	add.s32 	%r338, %r337, -128;
	shr.u32 	%r339, %r338, 5;
	mul.wide.u32 	%rd94, %r339, 4;
	sub.s64 	%rd27, %rd4, %rd94;
	ld.local.u32 	%r464, [%rd27+24];
	ld.local.u32 	%r465, [%rd27+20];
	setp.eq.s32 	%p137, %r123, 0;
	@%p137 bra 	$L__BB0_116;
	shf.l.wrap.b32 	%r464, %r465, %r464, %r123;
	ld.local.u32 	%r340, [%rd27+16];
	shf.l.wrap.b32 	%r465, %r340, %r465, %r123;
$L__BB0_116:
	shr.u32 	%r341, %r464, 30;
	shf.l.wrap.b32 	%r342, %r465, %r464, 2;
	shl.b32 	%r343, %r465, 2;
	shr.u32 	%r344, %r342, 31;
	add.s32 	%r345, %r344, %r341;
	neg.s32 	%r346, %r345;
	setp.lt.s32 	%p138, %r119, 0;
	selp.b32 	%r466, %r346, %r345, %p138;
	xor.b32  	%r347, %r342, %r119;
	shr.s32 	%r348, %r342, 31;
	xor.b32  	%r349, %r348, %r342;
	xor.b32  	%r350, %r348, %r343;
	cvt.u64.u32 	%rd95, %r349;
	shl.b64 	%rd96, %rd95, 32;
	cvt.u64.u32 	%rd97, %r350;
	or.b64  	%rd98, %rd96, %rd97;
	cvt.rn.f64.s64 	%fd19, %rd98;
	mul.f64 	%fd20, %fd19, 0d3BF921FB54442D19;
	cvt.rn.f32.f64 	%f587, %fd20;
	neg.f32 	%f588, %f587;
	setp.lt.s32 	%p139, %r347, 0;
	selp.f32 	%f808, %f588, %f587, %p139;
$L__BB0_117:
	mul.rn.f32 	%f590, %f808, %f808;
	and.b32  	%r352, %r466, 1;
	setp.eq.b32 	%p140, %r352, 1;
	selp.f32 	%f591, 0f3F800000, %f808, %p140;
	fma.rn.f32 	%f592, %f590, %f591, 0f00000000;
	fma.rn.f32 	%f593, %f590, 0f37CBAC00, 0fBAB607ED;
	selp.f32 	%f594, %f593, 0fB94D4153, %p140;
	selp.f32 	%f595, 0f3D2AAABB, 0f3C0885E4, %p140;
	fma.rn.f32 	%f596, %f594, %f590, %f595;
	selp.f32 	%f597, 0fBEFFFFFF, 0fBE2AAAA8, %p140;
	fma.rn.f32 	%f598, %f596, %f590, %f597;
	fma.rn.f32 	%f599, %f598, %f592, %f591;
	and.b32  	%r353, %r466, 2;
	setp.eq.s32 	%p141, %r353, 0;
	mov.f32 	%f600, 0f00000000;
	sub.f32 	%f601, %f600, %f599;
	selp.f32 	%f602, %f599, %f601, %p141;
	mul.f32 	%f174, %f602, 0f47C35000;
	add.f32 	%f603, %f135, %f130;
	sub.f32 	%f604, %f603, %f73;
	cvt.f64.f32 	%fd21, %f604;
	mul.f64 	%fd22, %fd21, 0d3F50624DD2F1A9FC;
	cvt.rn.f32.f64 	%f175, %fd22;
	mul.f32 	%f605, %f175, 0f3F22F983;
	cvt.rni.s32.f32 	%r470, %f605;
	cvt.rn.f32.s32 	%f606, %r470;
	fma.rn.f32 	%f607, %f606, 0fBFC90FDA, %f175;
	fma.rn.f32 	%f608, %f606, 0fB3A22168, %f607;
	fma.rn.f32 	%f809, %f606, 0fA7C234C5, %f608;
	abs.f32 	%f177, %f175;
	setp.ltu.f32 	%p142, %f177, 0f47CE4780;
	@%p142 bra 	$L__BB0_125;
	setp.neu.f32 	%p143, %f177, 0f7F800000;
	@%p143 bra 	$L__BB0_120;
	mov.f32 	%f611, 0f00000000;
	mul.rn.f32 	%f809, %f175, %f611;
	mov.b32 	%r470, 0;
	bra.uni 	$L__BB0_125;
$L__BB0_120:
	mov.b32 	%r133, %f175;
	shl.b32 	%r355, %r133, 8;
	or.b32  	%r134, %r355, -2147483648;
	mov.b64 	%rd146, 0;
	mov.b32 	%r467, 0;
$L__BB0_121:
	.pragma "nounroll";
	mul.wide.u32 	%rd100, %r467, 4;
	mov.u64 	%rd101, __cudart_i2opi_f;
	add.s64 	%rd102, %rd101, %rd100;
	ld.global.nc.u32 	%r356, [%rd102];
	mad.wide.u32 	%rd103, %r356, %r134, %rd146;
	shr.u64 	%rd146, %rd103, 32;
	add.s64 	%rd104, %rd3, %rd100;
	st.local.u32 	[%rd104], %rd103;
	add.s32 	%r467, %r467, 1;
	setp.ne.s32 	%p144, %r467, 6;
	@%p144 bra 	$L__BB0_121;
	shr.u32 	%r357, %r133, 23;
	st.local.u32 	[%rd3+24], %rd146;
	and.b32  	%r137, %r357, 31;
	and.b32  	%r358, %r357, 224;
	add.s32 	%r359, %r358, -128;
	shr.u32 	%r360, %r359, 5;
	mul.wide.u32 	%rd105, %r360, 4;
	sub.s64 	%rd30, %rd3, %rd105;
	ld.local.u32 	%r468, [%rd30+24];
	ld.local.u32 	%r469, [%rd30+20];
	setp.eq.s32 	%p145, %r137, 0;
	@%p145 bra 	$L__BB0_124;
	shf.l.wrap.b32 	%r468, %r469, %r468, %r137;
	ld.local.u32 	%r361, [%rd30+16];
	shf.l.wrap.b32 	%r469, %r361, %r469, %r137;
$L__BB0_124:
	shr.u32 	%r362, %r468, 30;
	shf.l.wrap.b32 	%r363, %r469, %r468, 2;
	shl.b32 	%r364, %r469, 2;
	shr.u32 	%r365, %r363, 31;
	add.s32 	%r366, %r365, %r362;
	neg.s32 	%r367, %r366;
	setp.lt.s32 	%p146, %r133, 0;
	selp.b32 	%r470, %r367, %r366, %p146;
	xor.b32  	%r368, %r363, %r133;
	shr.s32 	%r369, %r363, 31;
	xor.b32  	%r370, %r369, %r363;
	xor.b32  	%r371, %r369, %r364;
	cvt.u64.u32 	%rd106, %r370;
	shl.b64 	%rd107, %rd106, 32;
	cvt.u64.u32 	%rd108, %r371;
	or.b64  	%rd109, %rd107, %rd108;
	cvt.rn.f64.s64 	%fd23, %rd109;
	mul.f64 	%fd24, %fd23, 0d3BF921FB54442D19;
	cvt.rn.f32.f64 	%f609, %fd24;
	neg.f32 	%f610, %f609;
	setp.lt.s32 	%p147, %r368, 0;
	selp.f32 	%f809, %f610, %f609, %p147;
$L__BB0_125:
	mul.rn.f32 	%f612, %f809, %f809;
	and.b32  	%r373, %r470, 1;
	setp.eq.b32 	%p148, %r373, 1;
	selp.f32 	%f613, 0f3F800000, %f809, %p148;
	fma.rn.f32 	%f614, %f612, %f613, 0f00000000;
	fma.rn.f32 	%f615, %f612, 0f37CBAC00, 0fBAB607ED;
	selp.f32 	%f616, %f615, 0fB94D4153, %p148;
	selp.f32 	%f617, 0f3D2AAABB, 0f3C0885E4, %p148;
	fma.rn.f32 	%f618, %f616, %f612, %f617;
	selp.f32 	%f619, 0fBEFFFFFF, 0fBE2AAAA8, %p148;
	fma.rn.f32 	%f620, %f618, %f612, %f619;
	fma.rn.f32 	%f621, %f620, %f614, %f613;
	and.b32  	%r374, %r470, 2;
	setp.eq.s32 	%p149, %r374, 0;
	mov.f32 	%f622, 0f00000000;
	sub.f32 	%f623, %f622, %f621;
	selp.f32 	%f624, %f621, %f623, %p149;
	mul.f32 	%f181, %f624, 0f47C35000;
	add.f32 	%f625, %f136, %f130;
	sub.f32 	%f626, %f625, %f73;
	cvt.f64.f32 	%fd25, %f626;
	mul.f64 	%fd26, %fd25, 0d3F50624DD2F1A9FC;
	cvt.rn.f32.f64 	%f182, %fd26;
	mul.f32 	%f627, %f182, 0f3F22F983;
	cvt.rni.s32.f32 	%r474, %f627;
	cvt.rn.f32.s32 	%f628, %r474;
	fma.rn.f32 	%f629, %f628, 0fBFC90FDA, %f182;
	fma.rn.f32 	%f630, %f628, 0fB3A22168, %f629;
	fma.rn.f32 	%f810, %f628, 0fA7C234C5, %f630;
	abs.f32 	%f184, %f182;
	setp.ltu.f32 	%p150, %f184, 0f47CE4780;
	@%p150 bra 	$L__BB0_133;
	setp.neu.f32 	%p151, %f184, 0f7F800000;
	@%p151 bra 	$L__BB0_128;
	mov.f32 	%f633, 0f00000000;
	mul.rn.f32 	%f810, %f182, %f633;
	mov.b32 	%r474, 0;
	bra.uni 	$L__BB0_133;
$L__BB0_128:
	mov.b32 	%r147, %f182;
	shl.b32 	%r376, %r147, 8;
	or.b32  	%r148, %r376, -2147483648;
	mov.b64 	%rd147, 0;
	mov.b32 	%r471, 0;
$L__BB0_129:
	.pragma "nounroll";
	mul.wide.u32 	%rd111, %r471, 4;
	mov.u64 	%rd112, __cudart_i2opi_f;
	add.s64 	%rd113, %rd112, %rd111;
	ld.global.nc.u32 	%r377, [%rd113];
	mad.wide.u32 	%rd114, %r377, %r148, %rd147;
	shr.u64 	%rd147, %rd114, 32;
	add.s64 	%rd115, %rd2, %rd111;
	st.local.u32 	[%rd115], %rd114;
	add.s32 	%r471, %r471, 1;
	setp.ne.s32 	%p152, %r471, 6;
	@%p152 bra 	$L__BB0_129;
	shr.u32 	%r378, %r147, 23;
	st.local.u32 	[%rd2+24], %rd147;
	and.b32  	%r151, %r378, 31;
	and.b32  	%r379, %r378, 224;
	add.s32 	%r380, %r379, -128;
	shr.u32 	%r381, %r380, 5;
	mul.wide.u32 	%rd116, %r381, 4;
	sub.s64 	%rd33, %rd2, %rd116;
	ld.local.u32 	%r472, [%rd33+24];
	ld.local.u32 	%r473, [%rd33+20];
	setp.eq.s32 	%p153, %r151, 0;
	@%p153 bra 	$L__BB0_132;
	shf.l.wrap.b32 	%r472, %r473, %r472, %r151;
	ld.local.u32 	%r382, [%rd33+16];
	shf.l.wrap.b32 	%r473, %r382, %r473, %r151;
$L__BB0_132:
	shr.u32 	%r383, %r472, 30;
	shf.l.wrap.b32 	%r384, %r473, %r472, 2;
	shl.b32 	%r385, %r473, 2;
	shr.u32 	%r386, %r384, 31;
	add.s32 	%r387, %r386, %r383;
	neg.s32 	%r388, %r387;
	setp.lt.s32 	%p154, %r147, 0;
	selp.b32 	%r474, %r388, %r387, %p154;
	xor.b32  	%r389, %r384, %r147;
	shr.s32 	%r390, %r384, 31;
	xor.b32  	%r391, %r390, %r384;
	xor.b32  	%r392, %r390, %r385;
	cvt.u64.u32 	%rd117, %r391;
	shl.b64 	%rd118, %rd117, 32;
	cvt.u64.u32 	%rd119, %r392;
	or.b64  	%rd120, %rd118, %rd119;
	cvt.rn.f64.s64 	%fd27, %rd120;
	mul.f64 	%fd28, %fd27, 0d3BF921FB54442D19;
	cvt.rn.f32.f64 	%f631, %fd28;
	neg.f32 	%f632, %f631;
	setp.lt.s32 	%p155, %r389, 0;
	selp.f32 	%f810, %f632, %f631, %p155;
$L__BB0_133:
	mul.rn.f32 	%f634, %f810, %f810;
	and.b32  	%r394, %r474, 1;
	setp.eq.b32 	%p156, %r394, 1;
	selp.f32 	%f635, 0f3F800000, %f810, %p156;
	fma.rn.f32 	%f636, %f634, %f635, 0f00000000;
	fma.rn.f32 	%f637, %f634, 0f37CBAC00, 0fBAB607ED;
	selp.f32 	%f638, %f637, 0fB94D4153, %p156;
	selp.f32 	%f639, 0f3D2AAABB, 0f3C0885E4, %p156;
	fma.rn.f32 	%f640, %f638, %f634, %f639;
	selp.f32 	%f641, 0fBEFFFFFF, 0fBE2AAAA8, %p156;
	fma.rn.f32 	%f642, %f640, %f634, %f641;
	fma.rn.f32 	%f643, %f642, %f636, %f635;
	and.b32  	%r395, %r474, 2;
	setp.eq.s32 	%p157, %r395, 0;
	mov.f32 	%f644, 0f00000000;
	sub.f32 	%f645, %f644, %f643;
	selp.f32 	%f646, %f643, %f645, %p157;
	mul.f32 	%f188, %f646, 0f47C35000;
	add.f32 	%f647, %f137, %f130;
	sub.f32 	%f648, %f647, %f73;
	cvt.f64.f32 	%fd29, %f648;
	mul.f64 	%fd30, %fd29, 0d3F50624DD2F1A9FC;
	cvt.rn.f32.f64 	%f189, %fd30;
	mul.f32 	%f649, %f189, 0f3F22F983;
	cvt.rni.s32.f32 	%r478, %f649;
	cvt.rn.f32.s32 	%f650, %r478;
	fma.rn.f32 	%f651, %f650, 0fBFC90FDA, %f189;
	fma.rn.f32 	%f652, %f650, 0fB3A22168, %f651;
	fma.rn.f32 	%f811, %f650, 0fA7C234C5, %f652;
	abs.f32 	%f191, %f189;
	setp.ltu.f32 	%p158, %f191, 0f47CE4780;
	@%p158 bra 	$L__BB0_141;
	setp.neu.f32 	%p159, %f191, 0f7F800000;
	@%p159 bra 	$L__BB0_136;
	mov.f32 	%f655, 0f00000000;
	mul.rn.f32 	%f811, %f189, %f655;
	mov.b32 	%r478, 0;
	bra.uni 	$L__BB0_141;
$L__BB0_136:
	mov.b32 	%r161, %f189;
	shl.b32 	%r397, %r161, 8;
	or.b32  	%r162, %r397, -2147483648;
	mov.b64 	%rd148, 0;
	mov.b32 	%r475, 0;
$L__BB0_137:
	.pragma "nounroll";
	mul.wide.u32 	%rd122, %r475, 4;
	add.s64 	%rd124, %rd123, %rd122;
	ld.global.nc.u32 	%r398, [%rd124];
	mad.wide.u32 	%rd125, %r398, %r162, %rd148;
	shr.u64 	%rd148, %rd125, 32;
	add.s64 	%rd126, %rd1, %rd122;
	st.local.u32 	[%rd126], %rd125;
	add.s32 	%r475, %r475, 1;
	setp.ne.s32 	%p160, %r475, 6;
	@%p160 bra 	$L__BB0_137;
	shr.u32 	%r399, %r161, 23;
	st.local.u32 	[%rd1+24], %rd148;
	and.b32  	%r165, %r399, 31;
	and.b32  	%r400, %r399, 224;
	add.s32 	%r401, %r400, -128;
	shr.u32 	%r402, %r401, 5;
	mul.wide.u32 	%rd127, %r402, 4;
	sub.s64 	%rd36, %rd1, %rd127;
	ld.local.u32 	%r476, [%rd36+24];
	ld.local.u32 	%r477, [%rd36+20];
	setp.eq.s32 	%p161, %r165, 0;
	@%p161 bra 	$L__BB0_140;
	shf.l.wrap.b32 	%r476, %r477, %r476, %r165;
	ld.local.u32 	%r403, [%rd36+16];
	shf.l.wrap.b32 	%r477, %r403, %r477, %r165;
$L__BB0_140:
	shr.u32 	%r404, %r476, 30;
	shf.l.wrap.b32 	%r405, %r477, %r476, 2;
	shl.b32 	%r406, %r477, 2;
	shr.u32 	%r407, %r405, 31;
	add.s32 	%r408, %r407, %r404;
	neg.s32 	%r409, %r408;
	setp.lt.s32 	%p162, %r161, 0;
	selp.b32 	%r478, %r409, %r408, %p162;
	xor.b32  	%r410, %r405, %r161;
	shr.s32 	%r411, %r405, 31;
	xor.b32  	%r412, %r411, %r405;
	xor.b32  	%r413, %r411, %r406;
	cvt.u64.u32 	%rd128, %r412;
	shl.b64 	%rd129, %rd128, 32;
	cvt.u64.u32 	%rd130, %r413;
	or.b64  	%rd131, %rd129, %rd130;
	cvt.rn.f64.s64 	%fd31, %rd131;
	mul.f64 	%fd32, %fd31, 0d3BF921FB54442D19;
	cvt.rn.f32.f64 	%f653, %fd32;
	neg.f32 	%f654, %f653;
	setp.lt.s32 	%p163, %r410, 0;
	selp.f32 	%f811, %f654, %f653, %p163;
$L__BB0_141:
	add.f32 	%f656, %f133, %f133;
	mov.f32 	%f657, 0f40400000;
	sub.f32 	%f658, %f657, %f656;
	mul.f32 	%f659, %f133, %f133;
	mul.f32 	%f660, %f659, %f658;
	mul.rn.f32 	%f661, %f811, %f811;
	and.b32  	%r415, %r478, 1;
	setp.eq.b32 	%p164, %r415, 1;
	selp.f32 	%f662, 0f3F800000, %f811, %p164;
	fma.rn.f32 	%f663, %f661, %f662, 0f00000000;
	fma.rn.f32 	%f664, %f661, 0f37CBAC00, 0fBAB607ED;
	selp.f32 	%f665, %f664, 0fB94D4153, %p164;
	selp.f32 	%f666, 0f3D2AAABB, 0f3C0885E4, %p164;
	fma.rn.f32 	%f667, %f665, %f661, %f666;
	selp.f32 	%f668, 0fBEFFFFFF, 0fBE2AAAA8, %p164;
	fma.rn.f32 	%f669, %f667, %f661, %f668;
	fma.rn.f32 	%f670, %f669, %f663, %f662;
	and.b32  	%r416, %r478, 2;
	setp.eq.s32 	%p165, %r416, 0;
	mov.f32 	%f671, 0f00000000;
	sub.f32 	%f672, %f671, %f670;
	selp.f32 	%f673, %f670, %f672, %p165;
	mul.f32 	%f674, %f673, 0f47C35000;
	cvt.rmi.f32.f32 	%f675, %f674;
	sub.f32 	%f676, %f674, %f675;
	cvt.rmi.f32.f32 	%f677, %f174;
	sub.f32 	%f678, %f174, %f677;
	cvt.rmi.f32.f32 	%f679, %f181;
	sub.f32 	%f680, %f181, %f679;
	mul.f32 	%f681, %f131, %f680;
	fma.rn.f32 	%f682, %f165, %f678, %f681;
	cvt.rmi.f32.f32 	%f683, %f188;
	sub.f32 	%f684, %f188, %f683;
	mul.f32 	%f685, %f131, %f676;
	fma.rn.f32 	%f686, %f165, %f684, %f685;
	mul.f32 	%f687, %f132, %f686;
	fma.rn.f32 	%f688, %f166, %f682, %f687;
	mov.f32 	%f689, 0f3F800000;
	sub.f32 	%f690, %f689, %f660;
	mul.f32 	%f691, %f660, %f688;
	fma.rn.f32 	%f692, %f690, %f167, %f691;
	fma.rn.f32 	%f693, %f692, 0f40000000, 0fBF800000;
	mov.f32 	%f694, 0f3FC00000;
	div.rn.f32 	%f695, %f694, %f15;
	fma.rn.f32 	%f785, %f695, %f693, %f785;
	add.s32 	%r434, %r434, 1;
	setp.ne.s32 	%p166, %r434, 8;
	@%p166 bra 	$L__BB0_5;
	max.f32 	%f196, %f785, 0f00000000;
	abs.f32 	%f197, %f196;
	setp.lt.f32 	%p167, %f197, 0f00800000;
	mul.f32 	%f697, %f197, 0f4B800000;
	selp.f32 	%f698, %f697, %f197, %p167;
	selp.f32 	%f699, 0fC1C00000, 0f00000000, %p167;
	mov.b32 	%r417, %f698;
	add.s32 	%r418, %r417, -1060439283;
	and.b32  	%r419, %r418, -8388608;
	sub.s32 	%r420, %r417, %r419;
	mov.b32 	%f700, %r420;
	cvt.rn.f32.s32 	%f701, %r419;
	fma.rn.f32 	%f702, %f701, 0f34000000, %f699;
	add.f32 	%f703, %f700, 0fBF800000;
	add.f32 	%f704, %f700, 0f3F800000;
	rcp.approx.ftz.f32 	%f705, %f704;
	add.f32 	%f706, %f703, %f703;
	mul.f32 	%f707, %f706, %f705;
	mul.f32 	%f708, %f707, %f707;
	sub.f32 	%f709, %f703, %f707;
	add.f32 	%f710, %f709, %f709;
	neg.f32 	%f711, %f707;
	fma.rn.f32 	%f712, %f711, %f703, %f710;
	mul.rn.f32 	%f713, %f705, %f712;
	fma.rn.f32 	%f714, %f708, 0f3A2C32E4, 0f3B52E7DB;
	fma.rn.f32 	%f715, %f714, %f708, 0f3C93BB73;
	fma.rn.f32 	%f716, %f715, %f708, 0f3DF6384F;
	mul.rn.f32 	%f717, %f716, %f708;
	fma.rn.f32 	%f718, %f707, 0f3FB8AA3B, %f702;
	sub.f32 	%f719, %f702, %f718;
	fma.rn.f32 	%f720, %f707, 0f3FB8AA3B, %f719;
	fma.rn.f32 	%f721, %f713, 0f3FB8AA3B, %f720;
	fma.rn.f32 	%f722, %f707, 0f32A55E34, %f721;
	mul.f32 	%f723, %f717, 0f40400000;
	fma.rn.f32 	%f724, %f723, %f713, %f722;
	fma.rn.f32 	%f725, %f717, %f707, %f724;
	add.rn.f32 	%f198, %f718, %f725;
	neg.f32 	%f726, %f718;
	add.rn.f32 	%f727, %f198, %f726;
	neg.f32 	%f728, %f727;
	add.rn.f32 	%f199, %f725, %f728;
	setp.eq.f32 	%p168, %f196, 0f3F800000;
	mov.f32 	%f812, 0f3F800000;
	@%p168 bra 	$L__BB0_147;
	setp.num.f32 	%p169, %f197, %f197;
	@%p169 bra 	$L__BB0_145;
	mov.f32 	%f750, 0f40000000;
	add.rn.f32 	%f812, %f196, %f750;
	bra.uni 	$L__BB0_147;
$L__BB0_145:
	mov.f32 	%f729, 0f40000000;
	mul.rn.f32 	%f730, %f198, %f729;
	cvt.rni.f32.f32 	%f731, %f730;
	sub.f32 	%f732, %f730, %f731;
	neg.f32 	%f733, %f730;
	fma.rn.f32 	%f734, %f198, 0f40000000, %f733;
	fma.rn.f32 	%f735, %f199, 0f40000000, %f734;
	add.f32 	%f736, %f732, %f735;
	setp.gt.f32 	%p170, %f731, 0f00000000;
	selp.b32 	%r421, 0, -2097152000, %p170;
	setp.neu.f32 	%p171, %f196, 0f00000000;
	setp.neu.f32 	%p172, %f197, 0f7F800000;
	setp.lt.f32 	%p173, %f730, 0f00000000;
	selp.f32 	%f737, 0f00000000, 0f7F800000, %p173;
	abs.f32 	%f738, %f730;
	setp.gt.f32 	%p174, %f738, 0f43180000;
	cvt.rzi.s32.f32 	%r422, %f731;
	shl.b32 	%r423, %r422, 23;
	sub.s32 	%r424, %r423, %r421;
	mov.b32 	%f739, %r424;
	add.s32 	%r425, %r421, 2130706432;
	mov.b32 	%f740, %r425;
	fma.rn.f32 	%f741, %f736, 0f391FCB8E, 0f3AAF85ED;
	fma.rn.f32 	%f742, %f741, %f736, 0f3C1D9856;
	fma.rn.f32 	%f743, %f742, %f736, 0f3D6357BB;
	fma.rn.f32 	%f744, %f743, %f736, 0f3E75FDEC;
	fma.rn.f32 	%f745, %f744, %f736, 0f3F317218;
	fma.rn.f32 	%f746, %f745, %f736, 0f3F800000;
	mul.f32 	%f747, %f746, %f740;
	mul.f32 	%f748, %f747, %f739;
	selp.f32 	%f812, %f737, %f748, %p174;
	and.pred  	%p175, %p171, %p172;
	@%p175 bra 	$L__BB0_147;
	add.f32 	%f749, %f196, %f196;
	mov.b32 	%r426, %f749;
	and.b32  	%r427, %r426, 2147483647;
	mov.b32 	%f812, %r427;
$L__BB0_147:
	setp.eq.f32 	%p176, %f196, 0f3F800000;
	mov.f32 	%f752, 0f40400000;
	mul.rn.f32 	%f753, %f198, %f752;
	neg.f32 	%f754, %f753;
	fma.rn.f32 	%f755, %f198, 0f40400000, %f754;
	fma.rn.f32 	%f756, %f199, 0f40400000, %f755;
	cvt.rni.f32.f32 	%f757, %f753;
	sub.f32 	%f758, %f753, %f757;
	add.f32 	%f759, %f758, %f756;
	fma.rn.f32 	%f760, %f759, 0f391FCB8E, 0f3AAF85ED;
	fma.rn.f32 	%f761, %f760, %f759, 0f3C1D9856;
	fma.rn.f32 	%f762, %f761, %f759, 0f3D6357BB;
	fma.rn.f32 	%f763, %f762, %f759, 0f3E75FDEC;
	fma.rn.f32 	%f764, %f763, %f759, 0f3F317218;
	fma.rn.f32 	%f765, %f764, %f759, 0f3F800000;
	cvt.rzi.s32.f32 	%r428, %f757;
	setp.gt.f32 	%p177, %f757, 0f00000000;
	selp.b32 	%r429, 0, -2097152000, %p177;
	add.s32 	%r430, %r429, 2130706432;
	mov.b32 	%f766, %r430;
	mul.f32 	%f767, %f765, %f766;
	shl.b32 	%r431, %r428, 23;
	sub.s32 	%r432, %r431, %r429;
	mov.b32 	%f768, %r432;
	mul.f32 	%f769, %f767, %f768;
	abs.f32 	%f770, %f753;
	setp.gt.f32 	%p178, %f770, 0f43180000;
	setp.lt.f32 	%p179, %f753, 0f00000000;
	selp.f32 	%f771, 0f00000000, 0f7F800000, %p179;
	selp.f32 	%f204, %f771, %f769, %p178;
	mov.f32 	%f813, 0f3F800000;
	@%p176 bra 	$L__BB0_151;
	setp.num.f32 	%p180, %f197, %f197;
	@%p180 bra 	$L__BB0_150;
	mov.f32 	%f774, 0f40400000;
	add.rn.f32 	%f813, %f196, %f774;
	bra.uni 	$L__BB0_151;
$L__BB0_150:
	setp.eq.f32 	%p181, %f196, 0f00000000;
	setp.eq.f32 	%p182, %f197, 0f7F800000;
	add.f32 	%f772, %f196, %f196;
	selp.f32 	%f773, %f772, %f204, %p182;
	selp.f32 	%f813, %f772, %f773, %p181;
$L__BB0_151:
	ld.param.u64 	%rd138, [_Z12SauronKernelPKfPfiifffffff_param_1];
	ld.param.u64 	%rd137, [_Z12SauronKernelPKfPfiifffffff_param_0];
	mul.f32 	%f775, %f813, 0f3E19999A;
	mul.f32 	%f776, %f785, 0f3F333333;
	mul.f32 	%f777, %f213, %f776;
	shl.b32 	%r433, %r3, 2;
	cvta.to.global.u64 	%rd132, %rd138;
	mul.wide.s32 	%rd133, %r433, 4;
	add.s64 	%rd134, %rd132, %rd133;
	st.global.f32 	[%rd134], %f777;
	mul.f32 	%f778, %f812, 0f3ECCCCCD;
	mul.f32 	%f779, %f778, 0f3F333333;
	mul.f32 	%f780, %f213, %f779;
	st.global.f32 	[%rd134+4], %f780;
	mul.f32 	%f781, %f775, 0f3F333333;
	mul.f32 	%f782, %f213, %f781;
	st.global.f32 	[%rd134+8], %f782;
	cvta.to.global.u64 	%rd135, %rd137;
	add.s64 	%rd136, %rd135, %rd133;
	ld.global.f32 	%f783, [%rd136+12];
	st.global.f32 	[%rd134+12], %f783;
$L__BB0_152:
	ret;

}


// ===== COMPILED SASS (sm_100) =====

	.target	sm_100

	.elftype	@"ET_EXEC"


//--------------------- .note.nv.tkinfo           --------------------------
	.section	.note.nv.tkinfo,"",@"SHT_NOTE"
	.sectionflags	@"SHF_NOTE_NV_TKINFO"
	.tkinfo
        /*0018*/ 	.word	0x00000002
        /*0030*/ 	.string	""
        /*0030*/ 	.string	"ptxas"
        /*0030*/ 	.string	"Cuda compilation tools, release 13.0, V13.0.88"
        /*0030*/ 	.string	"Build cuda_13.0.r13.0/compiler.36424714_0"
        /*0030*/ 	.string	"-arch sm_100 -m 64 "



//--------------------- .note.nv.cuinfo           --------------------------
	.section	.note.nv.cuinfo,"",@"SHT_NOTE"
	.sectionflags	@"SHF_NOTE_NV_CUINFO"
        /*0018*/ 	.short	0x0002
        /*001a*/ 	.short	0x0064
        /*001c*/ 	.short	0x0082
	.zero		2


//--------------------- .nv.info                  --------------------------
	.section	.nv.info,"",@"SHT_CUDA_INFO"
	.align	4


	//----- nvinfo : EIATTR_REGCOUNT
	.align		4
        /*0000*/ 	.byte	0x04, 0x2f
        /*0002*/ 	.short	(.L_2 - .L_1)
	.align		4
.L_1:
        /*0004*/ 	.word	index@(_Z12SauronKernelPKfPfiifffffff)
        /*0008*/ 	.word	0x00000020


	//----- nvinfo : EIATTR_FRAME_SIZE
	.align		4
.L_2:
        /*000c*/ 	.byte	0x04, 0x11
        /*000e*/ 	.short	(.L_4 - .L_3)
	.align		4
.L_3:
        /*0010*/ 	.word	index@($__internal_2_$__cuda_sm3x_div_rn_noftz_f32_slowpath)
        /*0014*/ 	.word	0x00000020


	//----- nvinfo : EIATTR_FRAME_SIZE
	.align		4
.L_4:
        /*0018*/ 	.byte	0x04, 0x11
        /*001a*/ 	.short	(.L_6 - .L_5)
	.align		4
.L_5:
        /*001c*/ 	.word	index@($__internal_1_$__cuda_sm20_sqrt_rn_f32_slowpath)
        /*0020*/ 	.word	0x00000020


	//----- nvinfo : EIATTR_FRAME_SIZE
	.align		4
.L_6:
        /*0024*/ 	.byte	0x04, 0x11
        /*0026*/ 	.short	(.L_8 - .L_7)
	.align		4
.L_7:
        /*0028*/ 	.word	index@($__internal_0_$__cuda_sm20_rcp_rn_f32_slowpath)
        /*002c*/ 	.word	0x00000020


	//----- nvinfo : EIATTR_FRAME_SIZE
	.align		4
.L_8:
        /*0030*/ 	.byte	0x04, 0x11
        /*0032*/ 	.short	(.L_10 - .L_9)
	.align		4
.L_9:
        /*0034*/ 	.word	index@(_Z12SauronKernelPKfPfiifffffff)
        /*0038*/ 	.word	0x00000020


	//----- nvinfo : EIATTR_MIN_STACK_SIZE
	.align		4
.L_10:
        /*003c*/ 	.byte	0x04, 0x12
        /*003e*/ 	.short	(.L_12 - .L_11)
	.align		4
.L_11:
        /*0040*/ 	.word	index@(_Z12SauronKernelPKfPfiifffffff)
        /*0044*/ 	.word	0x00000020
.L_12:


//--------------------- .nv.compat                --------------------------
	.section	.nv.compat,"",@"SHT_CUDA_COMPAT_INFO"
	.align	4
        /*0000*/ 	.byte	0x02, 0x09, 0x00, 0x00, 0x02, 0x02, 0x01, 0x00, 0x02, 0x05, 0x05, 0x00, 0x03, 0x07, 0x01, 0x01
        /*0010*/ 	.byte	0x02, 0x03, 0x00, 0x00, 0x02, 0x06, 0x01, 0x00, 0x04, 0x0b, 0x08, 0x00, 0x01, 0x00, 0x00, 0x00
        /*0020*/ 	.byte	0x00, 0x00, 0x00, 0x00


//--------------------- .nv.info._Z12SauronKernelPKfPfiifffffff --------------------------
	.section	.nv.info._Z12SauronKernelPKfPfiifffffff,"",@"SHT_CUDA_INFO"
	.sectionflags	@""
	.align	4


	//----- nvinfo : EIATTR_CUDA_API_VERSION
	.align		4
        /*0000*/ 	.byte	0x04, 0x37
        /*0002*/ 	.short	(.L_14 - .L_13)
.L_13:
        /*0004*/ 	.word	0x00000082


	//----- nvinfo : EIATTR_KPARAM_INFO
	.align		4
.L_14:
        /*0008*/ 	.byte	0x04, 0x17
        /*000a*/ 	.short	(.L_16 - .L_15)
.L_15:
        /*000c*/ 	.word	0x00000000
        /*0010*/ 	.short	0x000a
        /*0012*/ 	.short	0x0030
        /*0014*/ 	.byte	0x00, 0xf0, 0x11, 0x00


	//----- nvinfo : EIATTR_KPARAM_INFO
	.align		4
.L_16:
        /*0018*/ 	.byte	0x04, 0x17
        /*001a*/ 	.short	(.L_18 - .L_17)
.L_17:
        /*001c*/ 	.word	0x00000000
        /*0020*/ 	.short	0x0009
        /*0022*/ 	.short	0x002c
        /*0024*/ 	.byte	0x00, 0xf0, 0x11, 0x00


	//----- nvinfo : EIATTR_KPARAM_INFO
	.align		4
.L_18:
        /*0028*/ 	.byte	0x04, 0x17
        /*002a*/ 	.short	(.L_20 - .L_19)
.L_19:
        /*002c*/ 	.word	0x00000000
        /*0030*/ 	.short	0x0008
        /*0032*/ 	.short	0x0028
        /*0034*/ 	.byte	0x00, 0xf0, 0x11, 0x00


	//----- nvinfo : EIATTR_KPARAM_INFO
	.align		4
.L_20:
        /*0038*/ 	.byte	0x04, 0x17
        /*003a*/ 	.short	(.L_22 - .L_21)
.L_21:
        /*003c*/ 	.word	0x00000000
        /*0040*/ 	.short	0x0007
        /*0042*/ 	.short	0x0024
        /*0044*/ 	.byte	0x00, 0xf0, 0x11, 0x00


	//----- nvinfo : EIATTR_KPARAM_INFO
	.align		4
.L_22:
        /*0048*/ 	.byte	0x04, 0x17
        /*004a*/ 	.short	(.L_24 - .L_23)
.L_23:
        /*004c*/ 	.word	0x00000000
        /*0050*/ 	.short	0x0006
        /*0052*/ 	.short	0x0020
        /*0054*/ 	.byte	0x00, 0xf0, 0x11, 0x00


	//----- nvinfo : EIATTR_KPARAM_INFO
	.align		4
.L_24:
        /*0058*/ 	.byte	0x04, 0x17
        /*005a*/ 	.short	(.L_26 - .L_25)
.L_25:
        /*005c*/ 	.word	0x00000000
        /*0060*/ 	.short	0x0005
        /*0062*/ 	.short	0x001c
        /*0064*/ 	.byte	0x00, 0xf0, 0x11, 0x00


	//----- nvinfo : EIATTR_KPARAM_INFO
	.align		4
.L_26:
        /*0068*/ 	.byte	0x04, 0x17
        /*006a*/ 	.short	(.L_28 - .L_27)
.L_27:
        /*006c*/ 	.word	0x00000000
        /*0070*/ 	.short	0x0004
        /*0072*/ 	.short	0x0018
        /*0074*/ 	.byte	0x00, 0xf0, 0x11, 0x00


	//----- nvinfo : EIATTR_KPARAM_INFO
	.align		4
.L_28:
        /*0078*/ 	.byte	0x04, 0x17
        /*007a*/ 	.short	(.L_30 - .L_29)
.L_29:
        /*007c*/ 	.word	0x00000000
        /*0080*/ 	.short	0x0003
        /*0082*/ 	.short	0x0014
        /*0084*/ 	.byte	0x00, 0xf0, 0x11, 0x00


	//----- nvinfo : EIATTR_KPARAM_INFO
	.align		4
.L_30:
        /*0088*/ 	.byte	0x04, 0x17
        /*008a*/ 	.short	(.L_32 - .L_31)
.L_31:
        /*008c*/ 	.word	0x00000000
        /*0090*/ 	.short	0x0002
        /*0092*/ 	.short	0x0010
        /*0094*/ 	.byte	0x00, 0xf0, 0x11, 0x00


	//----- nvinfo : EIATTR_KPARAM_INFO
	.align		4
.L_32:
        /*0098*/ 	.byte	0x04, 0x17
        /*009a*/ 	.short	(.L_34 - .L_33)
.L_33:
        /*009c*/ 	.word	0x00000000
        /*00a0*/ 	.short	0x0001
        /*00a2*/ 	.short	0x0008
        /*00a4*/ 	.byte	0x00, 0xf5, 0x21, 0x00


	//----- nvinfo : EIATTR_KPARAM_INFO
	.align		4
.L_34:
        /*00a8*/ 	.byte	0x04, 0x17
        /*00aa*/ 	.short	(.L_36 - .L_35)
.L_35:
        /*00ac*/ 	.word	0x00000000
        /*00b0*/ 	.short	0x0000
        /*00b2*/ 	.short	0x0000
        /*00b4*/ 	.byte	0x00, 0xf5, 0x21, 0x00


	//----- nvinfo : EIATTR_SPARSE_MMA_MASK
	.align		4
.L_36:
        /*00b8*/ 	.byte	0x03, 0x50
        /*00ba*/ 	.short	0x0000


	//----- nvinfo : EIATTR_MAXREG_COUNT
	.align		4
        /*00bc*/ 	.byte	0x03, 0x1b
        /*00be*/ 	.short	0x00ff


	//----- nvinfo : EIATTR_MERCURY_ISA_VERSION
	.align		4
        /*00c0*/ 	.byte	0x03, 0x5f
        /*00c2*/ 	.short	0x0101


	//----- nvinfo : EIATTR_VRC_CTA_INIT_COUNT
	.align		4
        /*00c4*/ 	.byte	0x02, 0x4a
	.zero		1
	.zero		1


	//----- nvinfo : EIATTR_EXIT_INSTR_OFFSETS
	.align		4
        /*00c8*/ 	.byte	0x04, 0x1c
        /*00ca*/ 	.short	(.L_38 - .L_37)


	//   ....[0]....
.L_37:
        /*00cc*/ 	.word	0x000000d0


	//   ....[1]....
        /*00d0*/ 	.word	0x000062f0


	//----- nvinfo : EIATTR_CRS_STACK_SIZE
	.align		4
.L_38:
        /*00d4*/ 	.byte	0x04, 0x1e
        /*00d6*/ 	.short	(.L_40 - .L_39)
.L_39:
        /*00d8*/ 	.word	0x00000000


	//----- nvinfo : EIATTR_CBANK_PARAM_SIZE
	.align		4
.L_40:
        /*00dc*/ 	.byte	0x03, 0x19
        /*00de*/ 	.short	0x0034


	//----- nvinfo : EIATTR_PARAM_CBANK
	.align		4
        /*00e0*/ 	.byte	0x04, 0x0a
        /*00e2*/ 	.short	(.L_42 - .L_41)
	.align		4
.L_41:
        /*00e4*/ 	.word	index@(.nv.constant0._Z12SauronKernelPKfPfiifffffff)
        /*00e8*/ 	.short	0x0380
        /*00ea*/ 	.short	0x0034


	//----- nvinfo : EIATTR_SW_WAR
	.align		4
.L_42:
        /*00ec*/ 	.byte	0x04, 0x36
        /*00ee*/ 	.short	(.L_44 - .L_43)
.L_43:
        /*00f0*/ 	.word	0x00000008
.L_44:


//--------------------- .nv.callgraph             --------------------------
	.section	.nv.callgraph,"",@"SHT_CUDA_CALLGRAPH"
	.align	4
	.sectionentsize	8
	.align		4
        /*0000*/ 	.word	0x00000000
	.align		4
        /*0004*/ 	.word	0xffffffff
	.align		4
        /*0008*/ 	.word	0x00000000
	.align		4
        /*000c*/ 	.word	0xfffffffe
	.align		4
        /*0010*/ 	.word	0x00000000
	.align		4
        /*0014*/ 	.word	0xfffffffd
	.align		4
        /*0018*/ 	.word	0x00000000
	.align		4
        /*001c*/ 	.word	0xfffffffc


//--------------------- .nv.constant4             --------------------------
	.section	.nv.constant4,"a",@progbits
	.align	8
	.align		8
.nv.constant4:
        /*0000*/ 	.dword	__cudart_i2opi_f


//--------------------- .text._Z12SauronKernelPKfPfiifffffff --------------------------
	.section	.text._Z12SauronKernelPKfPfiifffffff,"ax",@progbits
	.align	128
        .global         _Z12SauronKernelPKfPfiifffffff
        .type           _Z12SauronKernelPKfPfiifffffff,@function
        .size           _Z12SauronKernelPKfPfiifffffff,(.L_x_114 - _Z12SauronKernelPKfPfiifffffff)
        .other          _Z12SauronKernelPKfPfiifffffff,@"STO_CUDA_ENTRY STV_DEFAULT"
_Z12SauronKernelPKfPfiifffffff:
.text._Z12SauronKernelPKfPfiifffffff:
[----:B------:R-:W0:Y:S01]  /*0000*/  LDC R1, c[0x0][0x37c] ;  /* 0x0000df00ff017b82 */ /* 0x000e220000000800 */
[----:B------:R-:W1:Y:S07]  /*0010*/  S2R R2, SR_TID.Y ;  /* 0x0000000000027919 */ /* 0x000e6e0000002200 */
[----:B------:R-:W2:Y:S01]  /*0020*/  LDC R0, c[0x0][0x360] ;  /* 0x0000d800ff007b82 */ /* 0x000ea20000000800 */
[----:B------:R-:W3:Y:S01]  /*0030*/  LDCU.64 UR6, c[0x0][0x390] ;  /* 0x00007200ff0677ac */ /* 0x000ee20008000a00 */
[----:B0-----:R-:W-:Y:S01]  /*0040*/  VIADD R1, R1, 0xffffffe0 ;  /* 0xffffffe001017836 */ /* 0x001fe20000000000 */
[----:B------:R-:W2:Y:S05]  /*0050*/  S2R R5, SR_TID.X ;  /* 0x0000000000057919 */ /* 0x000eaa0000002100 */
[----:B------:R-:W1:Y:S08]  /*0060*/  S2UR UR5, SR_CTAID.Y ;  /* 0x00000000000579c3 */ /* 0x000e700000002600 */
[----:B------:R-:W1:Y:S08]  /*0070*/  LDC R3, c[0x0][0x364] ;  /* 0x0000d900ff037b82 */ /* 0x000e700000000800 */
[----:B------:R-:W2:Y:S01]  /*0080*/  S2UR UR4, SR_CTAID.X ;  /* 0x00000000000479c3 */ /* 0x000ea20000002500 */
[----:B-1----:R-:W-:-:S05]  /*0090*/  IMAD R3, R3, UR5, R2 ;  /* 0x0000000503037c24 */ /* 0x002fca000f8e0202 */
[----:B---3--:R-:W-:Y:S01]  /*00a0*/  ISETP.GE.AND P0, PT, R3, UR7, PT ;  /* 0x0000000703007c0c */ /* 0x008fe2000bf06270 */
[----:B--2---:R-:W-:-:S05]  /*00b0*/  IMAD R0, R0, UR4, R5 ;  /* 0x0000000400007c24 */ /* 0x004fca000f8e0205 */
[----:B------:R-:W-:-:S13]  /*00c0*/  ISETP.GE.OR P0, PT, R0, UR6, P0 ;  /* 0x0000000600007c0c */ /* 0x000fda0008706670 */
[----:B------:R-:W-:Y:S05]  /*00d0*/  @P0 EXIT ;  /* 0x000000000000094d */ /* 0x000fea0003800000 */
[----:B------:R-:W-:Y:S01]  /*00e0*/  I2FP.F32.S32 R8, UR6 ;  /* 0x0000000600087c45 */ /* 0x000fe20008201400 */
[----:B------:R-:W-:Y:S01]  /*00f0*/  BSSY.RECONVERGENT B0, `(.L_x_0) ;  /* 0x000000e000007945 */ /* 0x000fe20003800200 */
[----:B------:R-:W-:Y:S01]  /*0100*/  I2FP.F32.S32 R2, R0 ;  /* 0x0000000000027245 */ /* 0x000fe20000201400 */
[----:B------:R-:W-:Y:S01]  /*0110*/  IMAD R0, R3, UR6, R0 ;  /* 0x0000000603007c24 */ /* 0x000fe2000f8e0200 */
[----:B------:R-:W0:Y:S08]  /*0120*/  MUFU.RCP R5, R8 ;  /* 0x0000000800057308 */ /* 0x000e300000001000 */
[----:B------:R-:W1:Y:S01]  /*0130*/  FCHK P0, R2, R8 ;  /* 0x0000000802007302 */ /* 0x000e620000000000 */
[----:B0-----:R-:W-:-:S04]  /*0140*/  FFMA R4, -R8, R5, 1 ;  /* 0x3f80000008047423 */ /* 0x001fc80000000105 */
[----:B------:R-:W-:-:S04]  /*0150*/  FFMA R5, R5, R4, R5 ;  /* 0x0000000405057223 */ /* 0x000fc80000000005 */
[----:B------:R-:W-:-:S04]  /*0160*/  FFMA R6, R2, R5, RZ ;  /* 0x0000000502067223 */ /* 0x000fc800000000ff */
[----:B------:R-:W-:-:S04]  /*0170*/  FFMA R4, -R8, R6, R2 ;  /* 0x0000000608047223 */ /* 0x000fc80000000102 */
[----:B------:R-:W-:Y:S01]  /*0180*/  FFMA R6, R5, R4, R6 ;  /* 0x0000000405067223 */ /* 0x000fe20000000006 */
[----:B-1----:R-:W-:Y:S06]  /*0190*/  @!P0 BRA `(.L_x_1) ;  /* 0x00000000000c8947 */ /* 0x002fec0003800000 */
[----:B------:R-:W-:-:S07]  /*01a0*/  MOV R10, 0x1c0 ;  /* 0x000001c0000a7802 */ /* 0x000fce0000000f00 */
[----:B------:R-:W-:Y:S05]  /*01b0*/  CALL.REL.NOINC `($__internal_2_$__cuda_sm3x_div_rn_noftz_f32_slowpath) ;  /* 0x0000006400747944 */ /* 0x000fea0003c00000 */
[----:B------:R-:W-:-:S07]  /*01c0*/  IMAD.MOV.U32 R6, RZ, RZ, R2 ;  /* 0x000000ffff067224 */ /* 0x000fce00078e0002 */
.L_x_1:
[----:B------:R-:W-:Y:S05]  /*01d0*/  BSYNC.RECONVERGENT B0 ;  /* 0x0000000000007941 */ /* 0x000fea0003800200 */
.L_x_0:
[----:B------:R-:W0:Y:S01]  /*01e0*/  LDC.64 R4, c[0x0][0x390] ;  /* 0x0000e400ff047b82 */ /* 0x000e220000000a00 */
[----:B------:R-:W1:Y:S01]  /*01f0*/  LDCU UR4, c[0x0][0x3a4] ;  /* 0x00007480ff0477ac */ /* 0x000e620008000800 */
[----:B------:R-:W-:Y:S01]  /*0200*/  FADD R6, R6, -0.5 ;  /* 0xbf00000006067421 */ /* 0x000fe20000000000 */
[----:B------:R-:W-:Y:S01]  /*0210*/  BSSY.RECONVERGENT B0, `(.L_x_2) ;  /* 0x0000027000007945 */ /* 0x000fe20003800200 */
[----:B0-----:R-:W-:-:S04]  /*0220*/  IABS R11, R5 ;  /* 0x00000005000b7213 */ /* 0x001fc80000000000 */
[----:B------:R-:W0:Y:S08]  /*0230*/  I2F.RP R2, R11 ;  /* 0x0000000b00027306 */ /* 0x000e300000209400 */
[----:B0-----:R-:W0:Y:S02]  /*0240*/  MUFU.RCP R2, R2 ;  /* 0x0000000200027308 */ /* 0x001e240000001000 */
[----:B0-----:R-:W-:-:S06]  /*0250*/  IADD3 R8, PT, PT, R2, 0xffffffe, RZ ;  /* 0x0ffffffe02087810 */ /* 0x001fcc0007ffe0ff */
[----:B------:R0:W2:Y:S02]  /*0260*/  F2I.FTZ.U32.TRUNC.NTZ R9, R8 ;  /* 0x0000000800097305 */ /* 0x0000a4000021f000 */
[----:B0-----:R-:W-:Y:S02]  /*0270*/  IMAD.MOV.U32 R8, RZ, RZ, RZ ;  /* 0x000000ffff087224 */ /* 0x001fe400078e00ff */
[----:B--2---:R-:W-:-:S04]  /*0280*/  IMAD.MOV R10, RZ, RZ, -R9 ;  /* 0x000000ffff0a7224 */ /* 0x004fc800078e0a09 */
[----:B------:R-:W-:Y:S01]  /*0290*/  IMAD R7, R10, R11, RZ ;  /* 0x0000000b0a077224 */ /* 0x000fe200078e02ff */
[----:B------:R-:W-:Y:S02]  /*02a0*/  IABS R10, R4 ;  /* 0x00000004000a7213 */ /* 0x000fe40000000000 */
[----:B------:R-:W-:Y:S01]  /*02b0*/  LOP3.LUT R4, R4, R5, RZ, 0x3c, !PT ;  /* 0x0000000504047212 */ /* 0x000fe200078e3cff */
[----:B------:R-:W-:Y:S01]  /*02c0*/  IMAD.HI.U32 R9, R9, R7, R8 ;  /* 0x0000000709097227 */ /* 0x000fe200078e0008 */
[----:B------:R-:W-:Y:S02]  /*02d0*/  I2FP.F32.U32 R8, R5 ;  /* 0x0000000500087245 */ /* 0x000fe40000201000 */
[----:B------:R-:W-:Y:S02]  /*02e0*/  ISETP.GE.AND P2, PT, R4, RZ, PT ;  /* 0x000000ff0400720c */ /* 0x000fe40003f46270 */
[----:B------:R-:W0:Y:S01]  /*02f0*/  MUFU.RCP R7, R8 ;  /* 0x0000000800077308 */ /* 0x000e220000001000 */
[----:B------:R-:W-:-:S05]  /*0300*/  IMAD.HI.U32 R9, R9, R10, RZ ;  /* 0x0000000a09097227 */ /* 0x000fca00078e00ff */
[----:B------:R-:W-:-:S05]  /*0310*/  IADD3 R2, PT, PT, -R9, RZ, RZ ;  /* 0x000000ff09027210 */ /* 0x000fca0007ffe1ff */
[----:B------:R-:W-:-:S05]  /*0320*/  IMAD R2, R11, R2, R10 ;  /* 0x000000020b027224 */ /* 0x000fca00078e020a */
[----:B------:R-:W-:Y:S01]  /*0330*/  ISETP.GT.U32.AND P1, PT, R11, R2, PT ;  /* 0x000000020b00720c */ /* 0x000fe20003f24070 */
[----:B0-----:R-:W-:-:S04]  /*0340*/  FFMA R4, -R8, R7, 1 ;  /* 0x3f80000008047423 */ /* 0x001fc80000000107 */
[----:B------:R-:W-:-:S08]  /*0350*/  FFMA R7, R7, R4, R7 ;  /* 0x0000000407077223 */ /* 0x000fd00000000007 */
[----:B------:R-:W-:Y:S02]  /*0360*/  @!P1 IMAD.IADD R2, R2, 0x1, -R11 ;  /* 0x0000000102029824 */ /* 0x000fe400078e0a0b */
[----:B------:R-:W-:Y:S01]  /*0370*/  @!P1 VIADD R9, R9, 0x1 ;  /* 0x0000000109099836 */ /* 0x000fe20000000000 */
[----:B------:R-:W-:Y:S02]  /*0380*/  ISETP.NE.AND P1, PT, R5, RZ, PT ;  /* 0x000000ff0500720c */ /* 0x000fe40003f25270 */
[----:B------:R-:W-:Y:S02]  /*0390*/  ISETP.GE.U32.AND P0, PT, R2, R11, PT ;  /* 0x0000000b0200720c */ /* 0x000fe40003f06070 */
[----:B------:R-:W-:-:S05]  /*03a0*/  I2FP.F32.U32 R2, R3 ;  /* 0x0000000300027245 */ /* 0x000fca0000201000 */
[----:B------:R-:W-:-:S06]  /*03b0*/  FFMA R4, R2, R7, RZ ;  /* 0x0000000702047223 */ /* 0x000fcc00000000ff */
[----:B------:R-:W-:Y:S01]  /*03c0*/  @P0 IADD3 R9, PT, PT, R9, 0x1, RZ ;  /* 0x0000000109090810 */ /* 0x000fe20007ffe0ff */
[----:B------:R-:W0:Y:S04]  /*03d0*/  FCHK P0, R2, R8 ;  /* 0x0000000802007302 */ /* 0x000e280000000000 */
[----:B------:R-:W-:Y:S01]  /*03e0*/  @!P2 IMAD.MOV R9, RZ, RZ, -R9 ;  /* 0x000000ffff09a224 */ /* 0x000fe200078e0a09 */
[----:B------:R-:W-:Y:S01]  /*03f0*/  @!P1 LOP3.LUT R9, RZ, R5, RZ, 0x33, !PT ;  /* 0x00000005ff099212 */ /* 0x000fe200078e33ff */
[----:B------:R-:W-:-:S03]  /*0400*/  FFMA R5, -R8, R4, R2 ;  /* 0x0000000408057223 */ /* 0x000fc60000000102 */
[----:B------:R-:W-:Y:S01]  /*0410*/  I2FP.F32.S32 R3, R9 ;  /* 0x0000000900037245 */ /* 0x000fe20000201400 */
[----:B------:R-:W-:-:S04]  /*0420*/  FFMA R4, R7, R5, R4 ;  /* 0x0000000507047223 */ /* 0x000fc80000000004 */
[----:B-1----:R-:W-:Y:S01]  /*0430*/  FFMA R3, R6, R3, -UR4 ;  /* 0x8000000406037e23 */ /* 0x002fe20008000003 */
[----:B0-----:R-:W-:Y:S06]  /*0440*/  @!P0 BRA `(.L_x_3) ;  /* 0x00000000000c8947 */ /* 0x001fec0003800000 */
[----:B------:R-:W-:-:S07]  /*0450*/  MOV R10, 0x470 ;  /* 0x00000470000a7802 */ /* 0x000fce0000000f00 */
[----:B------:R-:W-:Y:S05]  /*0460*/  CALL.REL.NOINC `($__internal_2_$__cuda_sm3x_div_rn_noftz_f32_slowpath) ;  /* 0x0000006000c87944 */ /* 0x000fea0003c00000 */
[----:B------:R-:W-:-:S07]  /*0470*/  IMAD.MOV.U32 R4, RZ, RZ, R2 ;  /* 0x000000ffff047224 */ /* 0x000fce00078e0002 */
.L_x_3:
[----:B------:R-:W-:Y:S05]  /*0480*/  BSYNC.RECONVERGENT B0 ;  /* 0x0000000000007941 */ /* 0x000fea0003800200 */
.L_x_2:
[----:B------:R-:W0:Y:S01]  /*0490*/  LDCU UR4, c[0x0][0x3a8] ;  /* 0x00007500ff0477ac */ /* 0x000e220008000800 */
[----:B------:R-:W-:Y:S01]  /*04a0*/  FADD R4, R4, -0.5 ;  /* 0xbf00000004047421 */ /* 0x000fe20000000000 */
[CC--:B------:R-:W-:Y:S01]  /*04b0*/  FMUL R8, R3.reuse, R3.reuse ;  /* 0x0000000303087220 */ /* 0x0c0fe20000400000 */
[----:B------:R-:W-:Y:S03]  /*04c0*/  BSSY.RECONVERGENT B0, `(.L_x_4) ;  /* 0x0000012000007945 */ /* 0x000fe60003800200 */
[----:B------:R-:W-:Y:S01]  /*04d0*/  FFMA R2, R3, R3, R8 ;  /* 0x0000000303027223 */ /* 0x000fe20000000008 */
[----:B0-----:R-:W-:-:S04]  /*04e0*/  FADD R6, R4, -UR4 ;  /* 0x8000000404067e21 */ /* 0x001fc80008000000 */
[----:B------:R-:W-:-:S04]  /*04f0*/  FMUL R9, R6, R6 ;  /* 0x0000000606097220 */ /* 0x000fc80000400000 */
[----:B------:R-:W-:-:S04]  /*0500*/  FFMA R5, R9, 2, R2 ;  /* 0x4000000009057823 */ /* 0x000fc80000000002 */
[----:B------:R0:W1:Y:S01]  /*0510*/  MUFU.RSQ R2, R5 ;  /* 0x0000000500027308 */ /* 0x0000620000001400 */
[----:B------:R-:W-:-:S04]  /*0520*/  IADD3 R4, PT, PT, R5, -0xd000000, RZ ;  /* 0xf300000005047810 */ /* 0x000fc80007ffe0ff */
[----:B------:R-:W-:-:S13]  /*0530*/  ISETP.GT.U32.AND P0, PT, R4, 0x727fffff, PT ;  /* 0x727fffff0400780c */ /* 0x000fda0003f04070 */
[----:B01----:R-:W-:Y:S05]  /*0540*/  @!P0 BRA `(.L_x_5) ;  /* 0x0000000000148947 */ /* 0x003fea0003800000 */
[----:B------:R-:W-:Y:S01]  /*0550*/  IMAD.MOV.U32 R2, RZ, RZ, R5 ;  /* 0x000000ffff027224 */ /* 0x000fe200078e0005 */
[----:B------:R-:W-:-:S07]  /*0560*/  MOV R15, 0x580 ;  /* 0x00000580000f7802 */ /* 0x000fce0000000f00 */
[----:B------:R-:W-:Y:S05]  /*0570*/  CALL.REL.NOINC `($__internal_1_$__cuda_sm20_sqrt_rn_f32_slowpath) ;  /* 0x00000060002c7944 */ /* 0x000fea0003c00000 */
[----:B------:R-:W-:Y:S01]  /*0580*/  IMAD.MOV.U32 R4, RZ, RZ, R5 ;  /* 0x000000ffff047224 */ /* 0x000fe200078e0005 */
[----:B------:R-:W-:Y:S06]  /*0590*/  BRA `(.L_x_6) ;  /* 0x0000000000107947 */ /* 0x000fec0003800000 */
.L_x_5:
[----:B------:R-:W-:Y:S01]  /*05a0*/  FMUL.FTZ R4, R5, R2 ;  /* 0x0000000205047220 */ /* 0x000fe20000410000 */
[----:B------:R-:W-:-:S03]  /*05b0*/  FMUL.FTZ R2, R2, 0.5 ;  /* 0x3f00000002027820 */ /* 0x000fc60000410000 */
[----:B------:R-:W-:-:S04]  /*05c0*/  FFMA R5, -R4, R4, R5 ;  /* 0x0000000404057223 */ /* 0x000fc80000000105 */
[----:B------:R-:W-:-:S07]  /*05d0*/  FFMA R4, R5, R2, R4 ;  /* 0x0000000205047223 */ /* 0x000fce0000000004 */
.L_x_6:
[----:B------:R-:W-:Y:S05]  /*05e0*/  BSYNC.RECONVERGENT B0 ;  /* 0x0000000000007941 */ /* 0x000fea0003800200 */
.L_x_4:
[----:B------:R-:W0:Y:S02]  /*05f0*/  LDC R10, c[0x0][0x39c] ;  /* 0x0000e700ff0a7b82 */ /* 0x000e240000000800 */
[----:B0-----:R-:W-:-:S04]  /*0600*/  IADD3 R2, PT, PT, R10, 0x1800000, RZ ;  /* 0x018000000a027810 */ /* 0x001fc80007ffe0ff */
[----:B------:R-:W-:-:S04]  /*0610*/  LOP3.LUT R2, R2, 0x7f800000, RZ, 0xc0, !PT ;  /* 0x7f80000002027812 */ /* 0x000fc800078ec0ff */
[----:B------:R-:W-:-:S13]  /*0620*/  ISETP.GT.U32.AND P0, PT, R2, 0x1ffffff, PT ;  /* 0x01ffffff0200780c */ /* 0x000fda0003f04070 */
[----:B------:R-:W-:Y:S05]  /*0630*/  @P0 BRA `(.L_x_7) ;  /* 0x00000000000c0947 */ /* 0x000fea0003800000 */
[----:B------:R-:W-:-:S07]  /*0640*/  MOV R10, 0x660 ;  /* 0x00000660000a7802 */ /* 0x000fce0000000f00 */
[----:B------:R-:W-:Y:S05]  /*0650*/  CALL.REL.NOINC `($__internal_0_$__cuda_sm20_rcp_rn_f32_slowpath) ;  /* 0x0000005c00287944 */ /* 0x000fea0003c00000 */
[----:B------:R-:W-:Y:S05]  /*0660*/  BRA `(.L_x_8) ;  /* 0x0000000000107947 */ /* 0x000fea0003800000 */
.L_x_7:
[----:B------:R-:W0:Y:S02]  /*0670*/  MUFU.RCP R5, R10 ;  /* 0x0000000a00057308 */ /* 0x000e240000001000 */
[----:B0-----:R-:W-:-:S04]  /*0680*/  FFMA R2, R5, R10, -1 ;  /* 0xbf80000005027423 */ /* 0x001fc8000000000a */
[----:B------:R-:W-:-:S04]  /*0690*/  FADD.FTZ R2, -R2, -RZ ;  /* 0x800000ff02027221 */ /* 0x000fc80000010100 */
[----:B------:R-:W-:-:S07]  /*06a0*/  FFMA R5, R5, R2, R5 ;  /* 0x0000000205057223 */ /* 0x000fce0000000005 */
.L_x_8:
[----:B------:R-:W0:Y:S01]  /*06b0*/  LDC R7, c[0x0][0x3a0] ;  /* 0x0000e800ff077b82 */ /* 0x000e220000000800 */
[----:B------:R-:W-:Y:S01]  /*06c0*/  FFMA R2, RZ, 1.4426950216293334961, RZ ;  /* 0x3fb8aa3bff027823 */ /* 0x000fe200000000ff */
[----:B------:R-:W-:-:S03]  /*06d0*/  FADD R8, R8, R9 ;  /* 0x0000000908087221 */ /* 0x000fc60000000000 */
[----:B------:R-:W-:Y:S01]  /*06e0*/  FADD R2, RZ, R2 ;  /* 0x00000002ff027221 */ /* 0x000fe20000000000 */
[----:B------:R1:W2:Y:S01]  /*06f0*/  MUFU.RSQ R9, R8 ;  /* 0x0000000800097308 */ /* 0x0002a20000001400 */
[----:B------:R-:W-:Y:S02]  /*0700*/  VIADD R10, R8, 0xf3000000 ;  /* 0xf3000000080a7836 */ /* 0x000fe40000000000 */
[----:B------:R-:W-:-:S03]  /*0710*/  FFMA R2, RZ, RZ, R2 ;  /* 0x000000ffff027223 */ /* 0x000fc60000000002 */
[----:B------:R-:W-:Y:S01]  /*0720*/  ISETP.GT.U32.AND P3, PT, R10, 0x727fffff, PT ;  /* 0x727fffff0a00780c */ /* 0x000fe20003f64070 */
[----:B------:R-:W-:Y:S01]  /*0730*/  FFMA R2, RZ, RZ, R2 ;  /* 0x000000ffff027223 */ /* 0x000fe20000000002 */
[----:B------:R-:W-:-:S03]  /*0740*/  IMAD.MOV.U32 R10, RZ, RZ, 0x3f800000 ;  /* 0x3f800000ff0a7424 */ /* 0x000fc600078e00ff */
[----:B------:R-:W-:-:S04]  /*0750*/  FADD R12, R2, 1 ;  /* 0x3f800000020c7421 */ /* 0x000fc80000000000 */
[----:B------:R-:W-:Y:S01]  /*0760*/  FADD R11, R12, -1 ;  /* 0xbf8000000c0b7421 */ /* 0x000fe20000000000 */
[----:B0-----:R-:W-:-:S03]  /*0770*/  FSETP.NEU.AND P0, PT, R7, RZ, PT ;  /* 0x000000ff0700720b */ /* 0x001fc60003f0d000 */
[----:B------:R-:W-:-:S10]  /*0780*/  FADD R2, R2, -R11 ;  /* 0x8000000b02027221 */ /* 0x000fd40000000000 */
[----:B-12---:R-:W-:Y:S05]  /*0790*/  @!P0 BRA `(.L_x_9) ;  /* 0x0000000000648947 */ /* 0x006fea0003800000 */
[CC--:B------:R-:W-:Y:S01]  /*07a0*/  FMUL R11, R12.reuse, R7.reuse ;  /* 0x000000070c0b7220 */ /* 0x0c0fe20000400000 */
[----:B------:R-:W-:Y:S01]  /*07b0*/  HFMA2 R15, -RZ, RZ, 0.64013671875, -15.109375 ;  /* 0x391fcb8eff0f7431 */ /* 0x000fe200000001ff */
[-C--:B------:R-:W-:Y:S02]  /*07c0*/  FSETP.NAN.AND P2, PT, |R7|, |R7|.reuse, PT ;  /* 0x400000070700720b */ /* 0x080fe40003f48200 */
[----:B------:R-:W0:Y:S01]  /*07d0*/  FRND R10, R11 ;  /* 0x0000000b000a7307 */ /* 0x000e220000201000 */
[----:B------:R-:W-:Y:S01]  /*07e0*/  FFMA R13, R12, R7, -R11 ;  /* 0x000000070c0d7223 */ /* 0x000fe2000000080b */
[----:B------:R-:W-:-:S03]  /*07f0*/  FSETP.GT.AND P1, PT, |R11|, 152, PT ;  /* 0x431800000b00780b */ /* 0x000fc60003f24200 */
[----:B------:R-:W-:Y:S01]  /*0800*/  FFMA R13, R2, R7, R13 ;  /* 0x00000007020d7223 */ /* 0x000fe2000000000d */
[----:B0-----:R-:W-:Y:S01]  /*0810*/  FADD R2, R11, -R10 ;  /* 0x8000000a0b027221 */ /* 0x001fe20000000000 */
[----:B------:R-:W-:-:S03]  /*0820*/  FSETP.GT.AND P0, PT, R10, RZ, PT ;  /* 0x000000ff0a00720b */ /* 0x000fc60003f04000 */
[----:B------:R-:W-:Y:S01]  /*0830*/  FADD R2, R2, R13 ;  /* 0x0000000d02027221 */ /* 0x000fe20000000000 */
[----:B------:R-:W-:Y:S02]  /*0840*/  SEL R10, RZ, 0x83000000, P0 ;  /* 0x83000000ff0a7807 */ /* 0x000fe40000000000 */
[----:B------:R-:W-:Y:S01]  /*0850*/  FSETP.GEU.AND P0, PT, R11, RZ, PT ;  /* 0x000000ff0b00720b */ /* 0x000fe20003f0e000 */
[----:B------:R-:W-:Y:S02]  /*0860*/  FFMA R13, R2, R15, 0.0013391353422775864601 ;  /* 0x3aaf85ed020d7423 */ /* 0x000fe4000000000f */
[----:B------:R-:W-:Y:S02]  /*0870*/  VIADD R12, R10, 0x7f000000 ;  /* 0x7f0000000a0c7836 */ /* 0x000fe40000000000 */
[C---:B------:R-:W-:Y:S02]  /*0880*/  FFMA R15, R2.reuse, R13, 0.0096188392490148544312 ;  /* 0x3c1d9856020f7423 */ /* 0x040fe4000000000d */
[----:B------:R-:W0:Y:S02]  /*0890*/  F2I.NTZ R13, R11 ;  /* 0x0000000b000d7305 */ /* 0x000e240000203100 */
[----:B------:R-:W-:-:S04]  /*08a0*/  FFMA R15, R2, R15, 0.055503588169813156128 ;  /* 0x3d6357bb020f7423 */ /* 0x000fc8000000000f */
[----:B------:R-:W-:-:S04]  /*08b0*/  FFMA R15, R2, R15, 0.24022644758224487305 ;  /* 0x3e75fdec020f7423 */ /* 0x000fc8000000000f */
[----:B------:R-:W-:-:S04]  /*08c0*/  FFMA R15, R2, R15, 0.69314718246459960938 ;  /* 0x3f317218020f7423 */ /* 0x000fc8000000000f */
[----:B------:R-:W-:Y:S01]  /*08d0*/  FFMA R15, R2, R15, 1 ;  /* 0x3f800000020f7423 */ /* 0x000fe2000000000f */
[----:B0-----:R-:W-:Y:S01]  /*08e0*/  IMAD R13, R13, 0x800000, -R10 ;  /* 0x008000000d0d7824 */ /* 0x001fe200078e0a0a */
[----:B------:R-:W-:Y:S02]  /*08f0*/  FSEL R10, RZ, +INF , !P0 ;  /* 0x7f800000ff0a7808 */ /* 0x000fe40004000000 */
[----:B------:R-:W-:-:S04]  /*0900*/  FMUL R12, R12, R15 ;  /* 0x0000000f0c0c7220 */ /* 0x000fc80000400000 */
[----:B------:R-:W-:Y:S01]  /*0910*/  @!P1 FMUL R10, R13, R12 ;  /* 0x0000000c0d0a9220 */ /* 0x000fe20000400000 */
[----:B------:R-:W-:-:S07]  /*0920*/  @P2 FADD R10, R7, 2 ;  /* 0x40000000070a2421 */ /* 0x000fce0000000000 */
.L_x_9:
[----:B------:R-:W-:Y:S01]  /*0930*/  BSSY.RECONVERGENT B0, `(.L_x_10) ;  /* 0x000000b000007945 */ /* 0x000fe20003800200 */
[----:B------:R-:W-:-:S03]  /*0940*/  FMUL R4, R5, R4 ;  /* 0x0000000405047220 */ /* 0x000fc60000400000 */
[----:B------:R-:W-:Y:S05]  /*0950*/  @!P3 BRA `(.L_x_11) ;  /* 0x000000000010b947 */ /* 0x000fea0003800000 */
[----:B------:R-:W-:Y:S02]  /*0960*/  MOV R2, R8 ;  /* 0x0000000800027202 */ /* 0x000fe40000000f00 */
[----:B------:R-:W-:-:S07]  /*0970*/  MOV R15, 0x990 ;  /* 0x00000990000f7802 */ /* 0x000fce0000000f00 */
[----:B------:R-:W-:Y:S05]  /*0980*/  CALL.REL.NOINC `($__internal_1_$__cuda_sm20_sqrt_rn_f32_slowpath) ;  /* 0x0000005c00287944 */ /* 0x000fea0003c00000 */
[----:B------:R-:W-:Y:S05]  /*0990*/  BRA `(.L_x_12) ;  /* 0x0000000000107947 */ /* 0x000fea0003800000 */
.L_x_11:
[----:B------:R-:W-:Y:S01]  /*09a0*/  FMUL.FTZ R5, R8, R9 ;  /* 0x0000000908057220 */ /* 0x000fe20000410000 */
[----:B------:R-:W-:-:S03]  /*09b0*/  FMUL.FTZ R9, R9, 0.5 ;  /* 0x3f00000009097820 */ /* 0x000fc60000410000 */
[----:B------:R-:W-:-:S04]  /*09c0*/  FFMA R8, -R5, R5, R8 ;  /* 0x0000000505087223 */ /* 0x000fc80000000108 */
[----:B------:R-:W-:-:S07]  /*09d0*/  FFMA R5, R8, R9, R5 ;  /* 0x0000000908057223 */ /* 0x000fce0000000005 */
.L_x_12:
[----:B------:R-:W-:Y:S05]  /*09e0*/  BSYNC.RECONVERGENT B0 ;  /* 0x0000000000007941 */ /* 0x000fea0003800200 */
.L_x_10:
[----:B------:R-:W-:Y:S01]  /*09f0*/  FSETP.GT.AND P2, PT, |R3|, |R6|, PT ;  /* 0x400000060300720b */ /* 0x000fe20003f44200 */
[----:B------:R-:W-:Y:S01]  /*0a00*/  IMAD.MOV.U32 R11, RZ, RZ, 0x40400000 ;  /* 0x40400000ff0b7424 */ /* 0x000fe200078e00ff */
[----:B------:R-:W-:Y:S01]  /*0a10*/  BSSY.RECONVERGENT B0, `(.L_x_13) ;  /* 0x0000010000007945 */ /* 0x000fe20003800200 */
[----:B------:R-:W-:Y:S01]  /*0a20*/  FMUL R5, R5, R10 ;  /* 0x0000000a05057220 */ /* 0x000fe20000400000 */
[----:B------:R-:W-:Y:S01]  /*0a30*/  FSEL R8, |R3|, |R6|, P2 ;  /* 0x4000000603087208 */ /* 0x000fe20001000200 */
[----:B------:R-:W-:Y:S01]  /*0a40*/  FFMA R4, R4, -R11, 3 ;  /* 0x4040000004047423 */ /* 0x000fe2000000080b */
[----:B------:R-:W-:Y:S02]  /*0a50*/  FSEL R2, |R6|, |R3|, P2 ;  /* 0x4000000306027208 */ /* 0x000fe40001000200 */
        /* <DEDUP_REMOVED lines=11> */
.L_x_14:
[----:B------:R-:W-:Y:S05]  /*0b10*/  BSYNC.RECONVERGENT B0 ;  /* 0x0000000000007941 */ /* 0x000fea0003800200 */
.L_x_13:
[----:B------:R-:W-:Y:S02]  /*0b20*/  HFMA2 R9, -RZ, RZ, 0.89990234375, 10328 ;  /* 0x3b33710bff097431 */ /* 0x000fe400000001ff */
[----:B------:R-:W-:Y:S01]  /*0b30*/  FMUL R2, R7, R7 ;  /* 0x0000000707027220 */ /* 0x000fe20000400000 */
[C---:B------:R-:W-:Y:S01]  /*0b40*/  ISETP.GE.AND P0, PT, R6.reuse, RZ, PT ;  /* 0x000000ff0600720c */ /* 0x040fe20003f06270 */
[----:B------:R-:W-:Y:S01]  /*0b50*/  BSSY.RECONVERGENT B0, `(.L_x_15) ;  /* 0x0000026000007945 */ /* 0x000fe20003800200 */
[----:B------:R-:W-:Y:S02]  /*0b60*/  FSETP.NEU.AND P3, PT, |R6|, |R3|, PT ;  /* 0x400000030600720b */ /* 0x000fe40003f6d200 */
[----:B------:R-:W-:Y:S01]  /*0b70*/  FSETP.NEU.AND P1, PT, R8, RZ, PT ;  /* 0x000000ff0800720b */ /* 0x000fe20003f2d000 */
[----:B------:R-:W-:-:S04]  /*0b80*/  FFMA R9, R2, R9, -0.015681877732276916504 ;  /* 0xbc80774802097423 */ /* 0x000fc80000000009 */
[----:B------:R-:W-:-:S04]  /*0b90*/  FFMA R9, R2, R9, 0.042200751602649688721 ;  /* 0x3d2cdab202097423 */ /* 0x000fc80000000009 */
[----:B------:R-:W-:-:S04]  /*0ba0*/  FFMA R9, R2, R9, -0.074792981147766113281 ;  /* 0xbd992d1002097423 */ /* 0x000fc80000000009 */
[----:B------:R-:W-:-:S04]  /*0bb0*/  FFMA R9, R2, R9, 0.10640415549278259277 ;  /* 0x3dd9ea6c02097423 */ /* 0x000fc80000000009 */
[----:B------:R-:W-:-:S04]  /*0bc0*/  FFMA R9, R2, R9, -0.14207722246646881104 ;  /* 0xbe117cb102097423 */ /* 0x000fc80000000009 */
[----:B------:R-:W-:-:S04]  /*0bd0*/  FFMA R9, R2, R9, 0.19993925094604492188 ;  /* 0x3e4cbce002097423 */ /* 0x000fc80000000009 */
[----:B------:R-:W-:-:S04]  /*0be0*/  FFMA R9, R2, R9, -0.33333197236061096191 ;  /* 0xbeaaaa7d02097423 */ /* 0x000fc80000000009 */
[----:B------:R-:W-:Y:S01]  /*0bf0*/  FMUL R2, R2, R9 ;  /* 0x0000000902027220 */ /* 0x000fe20000400000 */
[----:B------:R-:W-:-:S03]  /*0c00*/  IMAD.MOV.U32 R9, RZ, RZ, 0x3f6ee581 ;  /* 0x3f6ee581ff097424 */ /* 0x000fc600078e00ff */
[----:B------:R-:W-:-:S04]  /*0c10*/  FFMA R2, R2, R7, R7 ;  /* 0x0000000702027223 */ /* 0x000fc80000000007 */
[C---:B------:R-:W-:Y:S01]  /*0c20*/  FFMA R7, R9.reuse, 1.6832555532455444336, -R2 ;  /* 0x3fd774eb09077823 */ /* 0x040fe20000000802 */
[----:B------:R-:W-:-:S04]  /*0c30*/  FSEL R9, R9, 1.8663789033889770508, P2 ;  /* 0x3feee58109097808 */ /* 0x000fc80001000000 */
[-C--:B------:R-:W-:Y:S02]  /*0c40*/  FSEL R10, R7, R2.reuse, P2 ;  /* 0x00000002070a7208 */ /* 0x080fe40001000000 */
[----:B------:R-:W-:Y:S02]  /*0c50*/  FSEL R2, R2, -R2, P2 ;  /* 0x8000000202027208 */ /* 0x000fe40001000000 */
[----:B------:R-:W-:-:S03]  /*0c60*/  MOV R7, 0x3e22f96b ;  /* 0x3e22f96b00077802 */ /* 0x000fc60000000f00 */
[----:B------:R-:W-:Y:S01]  /*0c70*/  @!P0 FFMA R10, R9, 1.6832555532455444336, R2 ;  /* 0x3fd774eb090a8823 */ /* 0x000fe20000000002 */
[----:B------:R-:W-:-:S05]  /*0c80*/  IMAD.MOV.U32 R2, RZ, RZ, 0x4016cbe4 ;  /* 0x4016cbe4ff027424 */ /* 0x000fca00078e00ff */
[----:B------:R-:W-:Y:S01]  /*0c90*/  @!P3 FSEL R10, R2, 0.78539818525314331055, !P0 ;  /* 0x3f490fdb020ab808 */ /* 0x000fe20004000000 */
[----:B------:R-:W-:Y:S01]  /*0ca0*/  FADD R2, |R3|, |R6| ;  /* 0x4000000603027221 */ /* 0x000fe20000000200 */
[----:B------:R-:W-:Y:S01]  /*0cb0*/  @!P1 FSEL R10, RZ, 3.1415927410125732422, P0 ;  /* 0x40490fdbff0a9808 */ /* 0x000fe20000000000 */
[----:B------:R-:W-:-:S03]  /*0cc0*/  IMAD.MOV.U32 R6, RZ, RZ, 0x40c90ff9 ;  /* 0x40c90ff9ff067424 */ /* 0x000fc600078e00ff */
[----:B------:R-:W-:Y:S01]  /*0cd0*/  FSETP.NAN.AND P0, PT, R2, R2, PT ;  /* 0x000000020200720b */ /* 0x000fe20003f08000 */
[----:B------:R-:W-:Y:S01]  /*0ce0*/  FFMA R6, R7, -R6, 1 ;  /* 0x3f80000007067423 */ /* 0x000fe20000000806 */
[----:B------:R-:W-:-:S04]  /*0cf0*/  LOP3.LUT R3, R10, 0x80000000, R3, 0xb8, !PT ;  /* 0x800000000a037812 */ /* 0x000fc800078eb803 */
[----:B------:R-:W-:Y:S01]  /*0d00*/  FSEL R2, R2, R3, P0 ;  /* 0x0000000302027208 */ /* 0x000fe20000000000 */
[----:B------:R-:W-:-:S04]  /*0d10*/  FFMA R3, R6, R7, 0.1591545790433883667 ;  /* 0x3e22f96b06037423 */ /* 0x000fc80000000007 */
[----:B------:R-:W-:Y:S01]  /*0d20*/  FFMA R6, R2, R3, RZ ;  /* 0x0000000302067223 */ /* 0x000fe200000000ff */
[----:B------:R-:W0:Y:S03]  /*0d30*/  FCHK P0, R2, 6.2831997871398925781 ;  /* 0x40c90ff902007902 */ /* 0x000e260000000000 */
[----:B------:R-:W-:-:S04]  /*0d40*/  FFMA R7, R6, -6.2831997871398925781, R2 ;  /* 0xc0c90ff906077823 */ /* 0x000fc80000000002 */
[----:B------:R-:W-:Y:S01]  /*0d50*/  FFMA R7, R3, R7, R6 ;  /* 0x0000000703077223 */ /* 0x000fe20000000006 */
[----:B0-----:R-:W-:Y:S06]  /*0d60*/  @!P0 BRA `(.L_x_16) ;  /* 0x0000000000108947 */ /* 0x001fec0003800000 */
[----:B------:R-:W-:Y:S01]  /*0d70*/  IMAD.MOV.U32 R8, RZ, RZ, 0x40c90ff9 ;  /* 0x40c90ff9ff087424 */ /* 0x000fe200078e00ff */
[----:B------:R-:W-:-:S07]  /*0d80*/  MOV R10, 0xda0 ;  /* 0x00000da0000a7802 */ /* 0x000fce0000000f00 */
[----:B------:R-:W-:Y:S05]  /*0d90*/  CALL.REL.NOINC `($__internal_2_$__cuda_sm3x_div_rn_noftz_f32_slowpath) ;  /* 0x00000058007c7944 */ /* 0x000fea0003c00000 */
[----:B------:R-:W-:-:S07]  /*0da0*/  MOV R7, R2 ;  /* 0x0000000200077202 */ /* 0x000fce0000000f00 */
.L_x_16:
[----:B------:R-:W-:Y:S05]  /*0db0*/  BSYNC.RECONVERGENT B0 ;  /* 0x0000000000007941 */ /* 0x000fea0003800200 */
.L_x_15:
[----:B------:R-:W0:Y:S01]  /*0dc0*/  LDC R2, c[0x0][0x3b0] ;  /* 0x0000ec00ff027b82 */ /* 0x000e220000000800 */
[----:B------:R-:W0:Y:S01]  /*0dd0*/  LDCU UR4, c[0x0][0x398] ;  /* 0x00007300ff0477ac */ /* 0x000e220008000800 */
[----:B------:R-:W-:Y:S02]  /*0de0*/  IMAD.MOV.U32 R6, RZ, RZ, 0x3c23d70a ;  /* 0x3c23d70aff067424 */ /* 0x000fe400078e00ff */
[----:B------:R-:W-:Y:S01]  /*0df0*/  FADD R7, R7, 0.5 ;  /* 0x3f00000007077421 */ /* 0x000fe20000000000 */
[----:B------:R-:W-:-:S04]  /*0e00*/  IMAD.MOV.U32 R3, RZ, RZ, 0x42c80000 ;  /* 0x42c80000ff037424 */ /* 0x000fc800078e00ff */
[----:B------:R-:W-:-:S04]  /*0e10*/  FFMA R3, R6, -R3, 1 ;  /* 0x3f80000006037423 */ /* 0x000fc80000000803 */
[----:B------:R-:W-:Y:S01]  /*0e20*/  FFMA R3, R3, R6, 0.0099999997764825820923 ;  /* 0x3c23d70a03037423 */ /* 0x000fe20000000006 */
[----:B0-----:R-:W-:-:S04]  /*0e30*/  FMUL R2, R2, UR4 ;  /* 0x0000000402027c20 */ /* 0x001fc80008400000 */
[----:B------:R-:W0:Y:S01]  /*0e40*/  FCHK P0, R2, 100 ;  /* 0x42c8000002007902 */ /* 0x000e220000000000 */
[----:B------:R-:W-:-:S04]  /*0e50*/  FFMA R6, R2, R3, RZ ;  /* 0x0000000302067223 */ /* 0x000fc800000000ff */
[----:B------:R-:W-:-:S04]  /*0e60*/  FFMA R8, R6, -100, R2 ;  /* 0xc2c8000006087823 */ /* 0x000fc80000000002 */
[----:B------:R-:W-:Y:S01]  /*0e70*/  FFMA R6, R3, R8, R6 ;  /* 0x0000000803067223 */ /* 0x000fe20000000006 */
[----:B0-----:R-:W-:Y:S06]  /*0e80*/  @!P0 BRA `(.L_x_17) ;  /* 0x0000000000108947 */ /* 0x001fec0003800000 */
[----:B------:R-:W-:Y:S01]  /*0e90*/  HFMA2 R8, -RZ, RZ, 3.390625, 0 ;  /* 0x42c80000ff087431 */ /* 0x000fe200000001ff */
[----:B------:R-:W-:-:S07]  /*0ea0*/  MOV R10, 0xec0 ;  /* 0x00000ec0000a7802 */ /* 0x000fce0000000f00 */
[----:B------:R-:W-:Y:S05]  /*0eb0*/  CALL.REL.NOINC `($__internal_2_$__cuda_sm3x_div_rn_noftz_f32_slowpath) ;  /* 0x0000005800347944 */ /* 0x000fea0003c00000 */
[----:B------:R-:W-:-:S07]  /*0ec0*/  IMAD.MOV.U32 R6, RZ, RZ, R2 ;  /* 0x000000ffff067224 */ /* 0x000fce00078e0002 */
.L_x_17:
[C---:B------:R-:W-:Y:S01]  /*0ed0*/  FMUL R2, R6.reuse, -0.050000000745058059692 ;  /* 0xbd4ccccd06027820 */ /* 0x040fe20000400000 */
[----:B------:R-:W-:Y:S02]  /*0ee0*/  IMAD.MOV.U32 R3, RZ, RZ, 0x3c23d70a ;  /* 0x3c23d70aff037424 */ /* 0x000fe400078e00ff */
[----:B------:R-:W-:Y:S01]  /*0ef0*/  FADD R7, RZ, R7 ;  /* 0x00000007ff077221 */ /* 0x000fe20000000000 */
[----:B------:R-:W0:Y:S01]  /*0f00*/  LDCU.64 UR8, c[0x0][0x358] ;  /* 0x00006b00ff0877ac */ /* 0x000e220008000a00 */
[----:B------:R-:W-:Y:S01]  /*0f10*/  FFMA R5, R5, 0.40000000596046447754, R2 ;  /* 0x3ecccccd05057823 */ /* 0x000fe20000000002 */
[----:B------:R-:W-:Y:S01]  /*0f20*/  FFMA R6, R6, R3, 0.5 ;  /* 0x3f00000006067423 */ /* 0x000fe20000000003 */
[----:B------:R-:W-:-:S06]  /*0f30*/  UMOV UR6, 0x1 ;  /* 0x0000000100067882 */ /* 0x000fcc0000000000 */
.L_x_91:
[----:B------:R-:W-:Y:S01]  /*0f40*/  FFMA R2, RZ, 1.4426950216293334961, RZ ;  /* 0x3fb8aa3bff027823 */ /* 0x000fe200000000ff */
[----:B------:R-:W-:Y:S03]  /*0f50*/  BSSY.RECONVERGENT B0, `(.L_x_18) ;  /* 0x0000069000007945 */ /* 0x000fe60003800200 */
[----:B------:R-:W-:-:S04]  /*0f60*/  FADD R2, RZ, R2 ;  /* 0x00000002ff027221 */ /* 0x000fc80000000000 */
[----:B------:R-:W-:-:S04]  /*0f70*/  FFMA R2, RZ, RZ, R2 ;  /* 0x000000ffff027223 */ /* 0x000fc80000000002 */
[----:B------:R-:W-:Y:S01]  /*0f80*/  FFMA R9, RZ, RZ, R2 ;  /* 0x000000ffff097223 */ /* 0x000fe20000000002 */
[----:B------:R-:W-:Y:S01]  /*0f90*/  I2FP.F32.U32 R2, UR6 ;  /* 0x0000000600027c45 */ /* 0x000fe20008201000 */
[----:B------:R-:W-:Y:S02]  /*0fa0*/  UIADD3 UR6, UPT, UPT, UR6, 0x1, URZ ;  /* 0x0000000106067890 */ /* 0x000fe4000fffe0ff */
[----:B------:R-:W-:Y:S01]  /*0fb0*/  FADD R10, R9, 1 ;  /* 0x3f800000090a7421 */ /* 0x000fe20000000000 */
[-C--:B------:R-:W-:Y:S01]  /*0fc0*/  FSETP.NAN.AND P1, PT, |R2|, |R2|.reuse, PT ;  /* 0x400000020200720b */ /* 0x080fe20003f28200 */
[----:B------:R-:W-:Y:S02]  /*0fd0*/  UISETP.NE.AND UP0, UPT, UR6, 0x8, UPT ;  /* 0x000000080600788c */ /* 0x000fe4000bf05270 */
[C---:B------:R-:W-:Y:S01]  /*0fe0*/  FMUL R3, R10.reuse, R2 ;  /* 0x000000020a037220 */ /* 0x040fe20000400000 */
[----:B------:R-:W-:-:S03]  /*0ff0*/  FADD R12, R10, -1 ;  /* 0xbf8000000a0c7421 */ /* 0x000fc60000000000 */
[----:B------:R-:W1:Y:S01]  /*1000*/  FRND R8, R3 ;  /* 0x0000000300087307 */ /* 0x000e620000201000 */
[----:B------:R-:W-:Y:S01]  /*1010*/  FADD R12, R9, -R12 ;  /* 0x8000000c090c7221 */ /* 0x000fe20000000000 */
[----:B------:R-:W-:Y:S01]  /*1020*/  FFMA R9, R10, R2, -R3 ;  /* 0x000000020a097223 */ /* 0x000fe20000000803 */
[----:B------:R-:W-:-:S03]  /*1030*/  FSETP.GEU.AND P2, PT, R3, RZ, PT ;  /* 0x000000ff0300720b */ /* 0x000fc60003f4e000 */
[----:B------:R-:W-:Y:S01]  /*1040*/  FFMA R9, R12, R2, R9 ;  /* 0x000000020c097223 */ /* 0x000fe20000000009 */
[----:B------:R-:W-:Y:S01]  /*1050*/  HFMA2 R12, -RZ, RZ, 0.64013671875, -15.109375 ;  /* 0x391fcb8eff0c7431 */ /* 0x000fe200000001ff */
[----:B------:R-:W2:Y:S01]  /*1060*/  F2I.NTZ R11, R3 ;  /* 0x00000003000b7305 */ /* 0x000ea20000203100 */
[----:B-1----:R-:W-:Y:S01]  /*1070*/  FADD R10, R3, -R8 ;  /* 0x80000008030a7221 */ /* 0x002fe20000000000 */
[----:B------:R-:W-:-:S03]  /*1080*/  FSETP.GT.AND P0, PT, R8, RZ, PT ;  /* 0x000000ff0800720b */ /* 0x000fc60003f04000 */
[----:B------:R-:W-:Y:S01]  /*1090*/  FADD R9, R9, R10 ;  /* 0x0000000a09097221 */ /* 0x000fe20000000000 */
[----:B------:R-:W-:Y:S02]  /*10a0*/  SEL R8, RZ, 0x83000000, P0 ;  /* 0x83000000ff087807 */ /* 0x000fe40000000000 */
[----:B------:R-:W-:Y:S01]  /*10b0*/  FSETP.GT.AND P0, PT, |R3|, 152, PT ;  /* 0x431800000300780b */ /* 0x000fe20003f04200 */
[C---:B------:R-:W-:Y:S02]  /*10c0*/  FFMA R10, R9.reuse, R12, 0.0013391353422775864601 ;  /* 0x3aaf85ed090a7423 */ /* 0x040fe4000000000c */
[----:B------:R-:W-:Y:S02]  /*10d0*/  VIADD R13, R8, 0x7f000000 ;  /* 0x7f000000080d7836 */ /* 0x000fe40000000000 */
[----:B------:R-:W-:Y:S01]  /*10e0*/  FFMA R10, R9, R10, 0.0096188392490148544312 ;  /* 0x3c1d9856090a7423 */ /* 0x000fe2000000000a */
[----:B--2---:R-:W-:-:S03]  /*10f0*/  IMAD R11, R11, 0x800000, -R8 ;  /* 0x008000000b0b7824 */ /* 0x004fc600078e0a08 */
[----:B------:R-:W-:-:S04]  /*1100*/  FFMA R10, R9, R10, 0.055503588169813156128 ;  /* 0x3d6357bb090a7423 */ /* 0x000fc8000000000a */
[----:B------:R-:W-:-:S04]  /*1110*/  FFMA R10, R9, R10, 0.24022644758224487305 ;  /* 0x3e75fdec090a7423 */ /* 0x000fc8000000000a */
[----:B------:R-:W-:-:S04]  /*1120*/  FFMA R10, R9, R10, 0.69314718246459960938 ;  /* 0x3f317218090a7423 */ /* 0x000fc8000000000a */
[----:B------:R-:W-:-:S04]  /*1130*/  FFMA R10, R9, R10, 1 ;  /* 0x3f800000090a7423 */ /* 0x000fc8000000000a */
[----:B------:R-:W-:-:S04]  /*1140*/  FMUL R10, R10, R13 ;  /* 0x0000000d0a0a7220 */ /* 0x000fc80000400000 */
[----:B------:R-:W-:Y:S01]  /*1150*/  FMUL R8, R10, R11 ;  /* 0x0000000b0a087220 */ /* 0x000fe20000400000 */
[----:B------:R-:W-:Y:S01]  /*1160*/  @P0 FSEL R8, RZ, +INF , !P2 ;  /* 0x7f800000ff080808 */ /* 0x000fe20005000000 */
[----:B------:R-:W-:-:S04]  /*1170*/  @P1 FADD R8, R2, 2 ;  /* 0x4000000002081421 */ /* 0x000fc80000000000 */
[----:B------:R-:W-:-:S04]  /*1180*/  FMUL R16, R8, 16 ;  /* 0x4180000008107820 */ /* 0x000fc80000400000 */
[-C--:B------:R-:W-:Y:S01]  /*1190*/  FMUL R10, R7, R16.reuse ;  /* 0x00000010070a7220 */ /* 0x080fe20000400000 */
[-C--:B------:R-:W-:Y:S01]  /*11a0*/  FMUL R3, R5, R16.reuse ;  /* 0x0000001005037220 */ /* 0x080fe20000400000 */
[-C--:B------:R-:W-:Y:S01]  /*11b0*/  FMUL R13, R6, R16.reuse ;  /* 0x00000010060d7220 */ /* 0x080fe20000400000 */
[----:B------:R-:W-:Y:S01]  /*11c0*/  FADD R12, |R16|, -RZ ;  /* 0x800000ff100c7221 */ /* 0x000fe20000000200 */
[C---:B------:R-:W-:Y:S01]  /*11d0*/  FADD R11, |R10|.reuse, -RZ ;  /* 0x800000ff0a0b7221 */ /* 0x040fe20000000200 */
[----:B------:R-:W-:-:S13]  /*11e0*/  FSETP.GEU.AND P0, PT, |R10|, |R16|, PT ;  /* 0x400000100a00720b */ /* 0x000fda0003f0e200 */
[----:B------:R-:W-:Y:S05]  /*11f0*/  @!P0 BRA `(.L_x_19) ;  /* 0x0000000000f88947 */ /* 0x000fea0003800000 */
[----:B------:R-:W-:-:S05]  /*1200*/  FMUL R18, |R16|, 8388608 ;  /* 0x4b00000010127820 */ /* 0x000fca0000400200 */
[----:B------:R-:W-:-:S13]  /*1210*/  FSETP.GTU.AND P0, PT, R11, R18, PT ;  /* 0x000000120b00720b */ /* 0x000fda0003f0c000 */
[----:B------:R-:W-:Y:S05]  /*1220*/  @P0 BRA `(.L_x_20) ;  /* 0x0000000000740947 */ /* 0x000fea0003800000 */
[C---:B------:R-:W-:Y:S01]  /*1230*/  FMUL R9, |R16|.reuse, 16777216 ;  /* 0x4b80000010097820 */ /* 0x040fe20000400200 */
[----:B------:R-:W-:Y:S01]  /*1240*/  FSETP.GEU.AND P0, PT, |R16|, 1.175494350822287508e-38, PT ;  /* 0x008000001000780b */ /* 0x000fe20003f0e200 */
[----:B------:R-:W-:Y:S01]  /*1250*/  FMUL R2, R11, 16777216 ;  /* 0x4b8000000b027820 */ /* 0x000fe20000400000 */
[----:B------:R-:W-:Y:S02]  /*1260*/  BSSY.RECONVERGENT B1, `(.L_x_21) ;  /* 0x0000017000017945 */ /* 0x000fe40003800200 */
[----:B------:R-:W-:Y:S02]  /*1270*/  FSEL R9, R9, |R16|, !P0 ;  /* 0x4000001009097208 */ /* 0x000fe40004000000 */
[----:B------:R-:W-:-:S04]  /*1280*/  FSEL R2, R2, R11, !P0 ;  /* 0x0000000b02027208 */ /* 0x000fc80004000000 */
[----:B------:R-:W1:Y:S02]  /*1290*/  MUFU.RCP R9, R9 ;  /* 0x0000000900097308 */ /* 0x000e640000001000 */
[----:B-1----:R-:W-:-:S06]  /*12a0*/  FMUL R2, R9, R2 ;  /* 0x0000000209027220 */ /* 0x002fcc0000400000 */
[----:B------:R-:W1:Y:S02]  /*12b0*/  FRND.TRUNC R2, R2 ;  /* 0x0000000200027307 */ /* 0x000e64000020d000 */
[----:B-1----:R-:W-:-:S05]  /*12c0*/  FFMA R15, -|R16|, R2, R11 ;  /* 0x00000002100f7223 */ /* 0x002fca000000030b */
[----:B------:R-:W-:-:S13]  /*12d0*/  ISETP.GE.U32.AND P0, PT, R15, R12, PT ;  /* 0x0000000c0f00720c */ /* 0x000fda0003f06070 */
[----:B------:R-:W-:Y:S05]  /*12e0*/  @!P0 BRA `(.L_x_22) ;  /* 0x0000000000388947 */ /* 0x000fea0003800000 */
[----:B------:R-:W-:-:S04]  /*12f0*/  ISETP.GE.U32.AND P0, PT, R15, -0x7fffffff, PT ;  /* 0x800000010f00780c */ /* 0x000fc80003f06070 */
[----:B------:R-:W-:-:S09]  /*1300*/  FSETP.GEU.OR P1, PT, R15, -|R16|, !P0 ;  /* 0xc00000100f00720b */ /* 0x000fd2000472e400 */
[----:B------:R-:W-:-:S04]  /*1310*/  @P0 FADD R9, R2, -1 ;  /* 0xbf80000002090421 */ /* 0x000fc80000000000 */
[----:B------:R-:W-:-:S05]  /*1320*/  @!P1 FADD R9, R9, -1 ;  /* 0xbf80000009099421 */ /* 0x000fca0000000000 */
[----:B------:R-:W-:Y:S01]  /*1330*/  @P0 MOV R2, R9 ;  /* 0x0000000900020202 */ /* 0x000fe20000000f00 */
[----:B------:R-:W-:Y:S06]  /*1340*/  @P0 BRA `(.L_x_22) ;  /* 0x0000000000200947 */ /* 0x000fec0003800000 */
[----:B------:R-:W-:Y:S01]  /*1350*/  FADD R9, |R16|, |R16| ;  /* 0x4000001010097221 */ /* 0x000fe20000000200 */
[----:B------:R-:W-:-:S04]  /*1360*/  FADD R2, R2, 1 ;  /* 0x3f80000002027421 */ /* 0x000fc80000000000 */
[----:B------:R-:W-:-:S13]  /*1370*/  FSETP.GE.AND P0, PT, R15, R9, PT ;  /* 0x000000090f00720b */ /* 0x000fda0003f06000 */
[----:B------:R-:W-:-:S05]  /*1380*/  @P0 FFMA R9, |R16|, -3, R15 ;  /* 0xc040000010090823 */ /* 0x000fca000000020f */
[----:B------:R-:W-:Y:S01]  /*1390*/  FSETP.GE.AND P1, PT, R9, RZ, P0 ;  /* 0x000000ff0900720b */ /* 0x000fe20000726000 */
[----:B------:R-:W-:-:S12]  /*13a0*/  @P0 FADD R9, R2, 1 ;  /* 0x3f80000002090421 */ /* 0x000fd80000000000 */
[----:B------:R-:W-:-:S04]  /*13b0*/  @P1 FADD R9, R9, 1 ;  /* 0x3f80000009091421 */ /* 0x000fc80000000000 */
[----:B------:R-:W-:-:S07]  /*13c0*/  @P0 IMAD.MOV.U32 R2, RZ, RZ, R9 ;  /* 0x000000ffff020224 */ /* 0x000fce00078e0009 */
.L_x_22:
[----:B0-----:R-:W-:Y:S05]  /*13d0*/  BSYNC.RECONVERGENT B1 ;  /* 0x0000000000017941 */ /* 0x001fea0003800200 */
.L_x_21:
[----:B------:R-:W-:Y:S01]  /*13e0*/  FFMA R11, -|R16|, R2, R11 ;  /* 0x00000002100b7223 */ /* 0x000fe2000000030b */
[----:B------:R-:W-:Y:S06]  /*13f0*/  BRA `(.L_x_19) ;  /* 0x0000000000787947 */ /* 0x000fec0003800000 */
.L_x_20:
[----:B------:R-:W-:Y:S01]  /*1400*/  LOP3.LUT R20, R18, 0xff800000, RZ, 0xc0, !PT ;  /* 0xff80000012147812 */ /* 0x000fe200078ec0ff */
[----:B------:R-:W-:Y:S01]  /*1410*/  BSSY.RECONVERGENT B1, `(.L_x_23) ;  /* 0x000001a000017945 */ /* 0x000fe20003800200 */
[C---:B------:R-:W-:Y:S02]  /*1420*/  ISETP.GT.U32.AND P0, PT, R11.reuse, 0x7f7fffff, PT ;  /* 0x7f7fffff0b00780c */ /* 0x040fe40003f04070 */
[C---:B------:R-:W-:Y:S02]  /*1430*/  IADD3 R2, PT, PT, R11.reuse, 0xb800000, -R20 ;  /* 0x0b8000000b027810 */ /* 0x040fe40007ffe814 */
[----:B------:R-:W-:Y:S02]  /*1440*/  LOP3.LUT R11, R11, 0x7fffff, RZ, 0xc0, !PT ;  /* 0x007fffff0b0b7812 */ /* 0x000fe400078ec0ff */
[----:B------:R-:W-:Y:S02]  /*1450*/  LOP3.LUT P1, R14, R2, 0xff800000, RZ, 0xc0, !PT ;  /* 0xff800000020e7812 */ /* 0x000fe4000782c0ff */
[----:B------:R-:W-:-:S02]  /*1460*/  FSETP.GT.AND P2, PT, |R16|, RZ, PT ;  /* 0x000000ff1000720b */ /* 0x000fc40003f44200 */
[----:B------:R-:W-:Y:S02]  /*1470*/  FSEL R2, R20, +QNAN , !P0 ;  /* 0x7fffffff14027808 */ /* 0x000fe40004000000 */
[----:B------:R-:W-:Y:S02]  /*1480*/  LOP3.LUT R11, R11, 0x3f800000, RZ, 0xfc, !PT ;  /* 0x3f8000000b0b7812 */ /* 0x000fe400078efcff */
[----:B------:R-:W-:-:S05]  /*1490*/  FSEL R2, R2, +QNAN , P2 ;  /* 0x7fffffff02027808 */ /* 0x000fca0001000000 */
[----:B------:R-:W-:Y:S05]  /*14a0*/  @!P1 BRA `(.L_x_24) ;  /* 0x0000000000409947 */ /* 0x000fea0003800000 */
[----:B------:R-:W-:-:S04]  /*14b0*/  LOP3.LUT R9, R18, 0x7fffff, RZ, 0xc0, !PT ;  /* 0x007fffff12097812 */ /* 0x000fc800078ec0ff */
[----:B------:R-:W-:-:S04]  /*14c0*/  LOP3.LUT R20, R9, 0x3f800000, RZ, 0xfc, !PT ;  /* 0x3f80000009147812 */ /* 0x000fc800078efcff */
[----:B------:R1:W2:Y:S03]  /*14d0*/  MUFU.RCP R17, R20 ;  /* 0x0000001400117308 */ /* 0x0002a60000001000 */
.L_x_25:
[----:B------:R-:W-:-:S04]  /*14e0*/  VIMNMX.U32 R9, PT, PT, R14, 0xb800000, PT ;  /* 0x0b8000000e097848 */ /* 0x000fc80003fe0000 */
[C---:B------:R-:W-:Y:S01]  /*14f0*/  IADD3 R14, PT, PT, -R9.reuse, R14, RZ ;  /* 0x0000000e090e7210 */ /* 0x040fe20007ffe1ff */
[----:B------:R-:W-:-:S03]  /*1500*/  IMAD.IADD R11, R9, 0x1, R11 ;  /* 0x00000001090b7824 */ /* 0x000fc600078e020b */
[----:B------:R-:W-:Y:S01]  /*1510*/  ISETP.NE.AND P1, PT, R14, RZ, PT ;  /* 0x000000ff0e00720c */ /* 0x000fe20003f25270 */
[----:B--2---:R-:W-:-:S04]  /*1520*/  FMUL R18, R17, R11 ;  /* 0x0000000b11127220 */ /* 0x004fc80000400000 */
[----:B------:R-:W-:-:S04]  /*1530*/  FFMA R15, -R20, R18, R11 ;  /* 0x00000012140f7223 */ /* 0x000fc8000000010b */
[----:B------:R-:W-:-:S04]  /*1540*/  FFMA R18, R17, R15, R18 ;  /* 0x0000000f11127223 */ /* 0x000fc80000000012 */
[----:B------:R-:W-:-:S04]  /*1550*/  FFMA R15, -R20, R18, R11 ;  /* 0x00000012140f7223 */ /* 0x000fc8000000010b */
[----:B------:R-:W-:-:S04]  /*1560*/  FFMA.RZ R15, R17, R15, R18 ;  /* 0x0000000f110f7223 */ /* 0x000fc8000000c012 */
[----:B------:R-:W2:Y:S02]  /*1570*/  FRND.TRUNC R18, R15 ;  /* 0x0000000f00127307 */ /* 0x000ea4000020d000 */
[----:B--2---:R-:W-:-:S05]  /*1580*/  FFMA R11, -R20, R18, R11 ;  /* 0x00000012140b7223 */ /* 0x004fca000000010b */
[----:B------:R-:W-:-:S13]  /*1590*/  ISETP.NE.AND P0, PT, R11, RZ, PT ;  /* 0x000000ff0b00720c */ /* 0x000fda0003f05270 */
[----:B------:R-:W-:Y:S05]  /*15a0*/  @P0 BRA P1, `(.L_x_25) ;  /* 0xfffffffc00cc0947 */ /* 0x000fea000083ffff */
.L_x_24:
[----:B0-----:R-:W-:Y:S05]  /*15b0*/  BSYNC.RECONVERGENT B1 ;  /* 0x0000000000017941 */ /* 0x001fea0003800200 */
.L_x_23:
[----:B------:R-:W-:-:S04]  /*15c0*/  FMUL R11, R11, 1.1920928955078125e-07 ;  /* 0x340000000b0b7820 */ /* 0x000fc80000400000 */
[----:B------:R-:W-:-:S07]  /*15d0*/  FMUL R11, R2, R11 ;  /* 0x0000000b020b7220 */ /* 0x000fce0000400000 */
.L_x_19:
[----:B0-----:R-:W-:Y:S05]  /*15e0*/  BSYNC.RECONVERGENT B0 ;  /* 0x0000000000007941 */ /* 0x001fea0003800200 */
.L_x_18:
[----:B------:R-:W-:Y:S01]  /*15f0*/  FSETP.GEU.AND P1, PT, |R3|, |R16|, PT ;  /* 0x400000100300720b */ /* 0x000fe20003f2e200 */
[----:B------:R-:W-:Y:S01]  /*1600*/  BSSY.RECONVERGENT B0, `(.L_x_26) ;  /* 0x0000044000007945 */ /* 0x000fe20003800200 */
[----:B------:R-:W-:Y:S01]  /*1610*/  FSETP.NAN.AND P0, PT, |R11|, |R11|, PT ;  /* 0x4000000b0b00720b */ /* 0x000fe20003f08200 */
[----:B------:R-:W-:Y:S01]  /*1620*/  FADD R9, |R3|, -RZ ;  /* 0x800000ff03097221 */ /* 0x000fe20000000200 */
[----:B------:R-:W-:-:S04]  /*1630*/  LOP3.LUT R14, R11, 0x80000000, R10, 0xb8, !PT ;  /* 0x800000000b0e7812 */ /* 0x000fc800078eb80a */
[----:B------:R-:W-:-:S05]  /*1640*/  FSEL R14, R11, R14, P0 ;  /* 0x0000000e0b0e7208 */ /* 0x000fca0000000000 */
[----:B------:R-:W-:Y:S05]  /*1650*/  @!P1 BRA `(.L_x_27) ;  /* 0x0000000000f89947 */ /* 0x000fea0003800000 */
[----:B-1----:R-:W-:-:S05]  /*1660*/  FMUL R20, |R16|, 8388608 ;  /* 0x4b00000010147820 */ /* 0x002fca0000400200 */
        /* <DEDUP_REMOVED lines=8> */
[----:B------:R-:W0:Y:S02]  /*16f0*/  MUFU.RCP R15, R15 ;  /* 0x0000000f000f7308 */ /* 0x000e240000001000 */
[----:B0-----:R-:W-:-:S06]  /*1700*/  FMUL R2, R15, R2 ;  /* 0x000000020f027220 */ /* 0x001fcc0000400000 */
[----:B------:R-:W0:Y:S02]  /*1710*/  FRND.TRUNC R2, R2 ;  /* 0x0000000200027307 */ /* 0x000e24000020d000 */
[----:B0-----:R-:W-:-:S05]  /*1720*/  FFMA R11, -|R16|, R2, R9 ;  /* 0x00000002100b7223 */ /* 0x001fca0000000309 */
[----:B------:R-:W-:-:S13]  /*1730*/  ISETP.GE.U32.AND P0, PT, R11, R12, PT ;  /* 0x0000000c0b00720c */ /* 0x000fda0003f06070 */
[----:B------:R-:W-:Y:S05]  /*1740*/  @!P0 BRA `(.L_x_30) ;  /* 0x0000000000388947 */ /* 0x000fea0003800000 */
[----:B------:R-:W-:-:S04]  /*1750*/  ISETP.GE.U32.AND P0, PT, R11, -0x7fffffff, PT ;  /* 0x800000010b00780c */ /* 0x000fc80003f06070 */
[----:B------:R-:W-:-:S09]  /*1760*/  FSETP.GEU.OR P1, PT, R11, -|R16|, !P0 ;  /* 0xc00000100b00720b */ /* 0x000fd2000472e400 */
[----:B------:R-:W-:-:S04]  /*1770*/  @P0 FADD R15, R2, -1 ;  /* 0xbf800000020f0421 */ /* 0x000fc80000000000 */
[----:B------:R-:W-:-:S04]  /*1780*/  @!P1 FADD R15, R15, -1 ;  /* 0xbf8000000f0f9421 */ /* 0x000fc80000000000 */
[----:B------:R-:W-:Y:S01]  /*1790*/  @P0 IMAD.MOV.U32 R2, RZ, RZ, R15 ;  /* 0x000000ffff020224 */ /* 0x000fe200078e000f */
        /* <DEDUP_REMOVED lines=9> */
.L_x_30:
[----:B------:R-:W-:Y:S05]  /*1830*/  BSYNC.RECONVERGENT B1 ;  /* 0x0000000000017941 */ /* 0x000fea0003800200 */
.L_x_29:
[----:B------:R-:W-:Y:S01]  /*1840*/  FFMA R9, -|R16|, R2, R9 ;  /* 0x0000000210097223 */ /* 0x000fe20000000309 */
[----:B------:R-:W-:Y:S06]  /*1850*/  BRA `(.L_x_27) ;  /* 0x0000000000787947 */ /* 0x000fec0003800000 */
.L_x_28:
        /* <DEDUP_REMOVED lines=13> */
[----:B------:R0:W1:Y:S03]  /*1930*/  MUFU.RCP R17, R22 ;  /* 0x0000001600117308 */ /* 0x0000660000001000 */
.L_x_33:
[----:B------:R-:W-:-:S04]  /*1940*/  VIMNMX.U32 R18, PT, PT, R15, 0xb800000, PT ;  /* 0x0b8000000f127848 */ /* 0x000fc80003fe0000 */
[----:B------:R-:W-:Y:S01]  /*1950*/  IADD3 R9, PT, PT, R18, R9, RZ ;  /* 0x0000000912097210 */ /* 0x000fe20007ffe0ff */
[----:B------:R-:W-:-:S04]  /*1960*/  IMAD.IADD R15, R15, 0x1, -R18 ;  /* 0x000000010f0f7824 */ /* 0x000fc800078e0a12 */
[----:B-1----:R-:W-:Y:S01]  /*1970*/  FMUL R20, R17, R9 ;  /* 0x0000000911147220 */ /* 0x002fe20000400000 */
[----:B------:R-:W-:-:S03]  /*1980*/  ISETP.NE.AND P1, PT, R15, RZ, PT ;  /* 0x000000ff0f00720c */ /* 0x000fc60003f25270 */
[----:B------:R-:W-:-:S04]  /*1990*/  FFMA R11, -R22, R20, R9 ;  /* 0x00000014160b7223 */ /* 0x000fc80000000109 */
[----:B------:R-:W-:-:S04]  /*19a0*/  FFMA R20, R17, R11, R20 ;  /* 0x0000000b11147223 */ /* 0x000fc80000000014 */
[----:B------:R-:W-:-:S04]  /*19b0*/  FFMA R11, -R22, R20, R9 ;  /* 0x00000014160b7223 */ /* 0x000fc80000000109 */
[----:B------:R-:W-:-:S04]  /*19c0*/  FFMA.RZ R11, R17, R11, R20 ;  /* 0x0000000b110b7223 */ /* 0x000fc8000000c014 */
[----:B------:R-:W1:Y:S02]  /*19d0*/  FRND.TRUNC R20, R11 ;  /* 0x0000000b00147307 */ /* 0x000e64000020d000 */
[----:B-1----:R-:W-:-:S05]  /*19e0*/  FFMA R9, -R22, R20, R9 ;  /* 0x0000001416097223 */ /* 0x002fca0000000109 */
[----:B------:R-:W-:-:S13]  /*19f0*/  ISETP.NE.AND P0, PT, R9, RZ, PT ;  /* 0x000000ff0900720c */ /* 0x000fda0003f05270 */
[----:B------:R-:W-:Y:S05]  /*1a00*/  @P0 BRA P1, `(.L_x_33) ;  /* 0xfffffffc00cc0947 */ /* 0x000fea000083ffff */
.L_x_32:
[----:B------:R-:W-:Y:S05]  /*1a10*/  BSYNC.RECONVERGENT B1 ;  /* 0x0000000000017941 */ /* 0x000fea0003800200 */
.L_x_31:
[----:B------:R-:W-:-:S04]  /*1a20*/  FMUL R9, R9, 1.1920928955078125e-07 ;  /* 0x3400000009097820 */ /* 0x000fc80000400000 */
[----:B------:R-:W-:-:S07]  /*1a30*/  FMUL R9, R2, R9 ;  /* 0x0000000902097220 */ /* 0x000fce0000400000 */
.L_x_27:
[----:B------:R-:W-:Y:S05]  /*1a40*/  BSYNC.RECONVERGENT B0 ;  /* 0x0000000000007941 */ /* 0x000fea0003800200 */
.L_x_26:
[C---:B------:R-:W-:Y:S01]  /*1a50*/  FSETP.NAN.AND P0, PT, |R9|.reuse, |R9|, PT ;  /* 0x400000090900720b */ /* 0x040fe20003f08200 */
[----:B------:R-:W-:Y:S01]  /*1a60*/  BSSY.RECONVERGENT B0, `(.L_x_34) ;  /* 0x0000045000007945 */ /* 0x000fe20003800200 */
[----:B------:R-:W-:-:S04]  /*1a70*/  LOP3.LUT R2, R9, 0x80000000, R3, 0xb8, !PT ;  /* 0x8000000009027812 */ /* 0x000fc800078eb803 */
[----:B------:R-:W-:Y:S01]  /*1a80*/  FSEL R2, R9, R2, P0 ;  /* 0x0000000209027208 */ /* 0x000fe20000000000 */
[C---:B------:R-:W-:Y:S01]  /*1a90*/  FADD R9, |R13|.reuse, -RZ ;  /* 0x800000ff0d097221 */ /* 0x040fe20000000200 */
[----:B------:R-:W-:-:S04]  /*1aa0*/  FSETP.GEU.AND P0, PT, |R13|, |R16|, PT ;  /* 0x400000100d00720b */ /* 0x000fc80003f0e200 */
[----:B------:R-:W2:Y:S09]  /*1ab0*/  FRND.FLOOR R2, R2 ;  /* 0x0000000200027307 */ /* 0x000eb20000205000 */
        /* <DEDUP_REMOVED lines=28> */
[----:B------:R-:W-:-:S05]  /*1c80*/  @P1 FADD R11, R11, 1 ;  /* 0x3f8000000b0b1421 */ /* 0x000fca0000000000 */
[----:B------:R-:W-:-:S07]  /*1c90*/  @P0 MOV R18, R11 ;  /* 0x0000000b00120202 */ /* 0x000fce0000000f00 */
.L_x_38:
[----:B------:R-:W-:Y:S05]  /*1ca0*/  BSYNC.RECONVERGENT B1 ;  /* 0x0000000000017941 */ /* 0x000fea0003800200 */
.L_x_37:
[----:B------:R-:W-:Y:S01]  /*1cb0*/  FFMA R9, -|R16|, R18, R9 ;  /* 0x0000001210097223 */ /* 0x000fe20000000309 */
[----:B------:R-:W-:Y:S06]  /*1cc0*/  BRA `(.L_x_35) ;  /* 0x0000000000787947 */ /* 0x000fec0003800000 */
.L_x_36:
        /* <DEDUP_REMOVED lines=12> */
[----:B0-----:R-:W-:-:S04]  /*1d90*/  LOP3.LUT R22, R15, 0x3f800000, RZ, 0xfc, !PT ;  /* 0x3f8000000f167812 */ /* 0x001fc800078efcff */
[----:B------:R0:W1:Y:S03]  /*1da0*/  MUFU.RCP R19, R22 ;  /* 0x0000001600137308 */ /* 0x0000660000001000 */
.L_x_41:
[----:B------:R-:W-:-:S05]  /*1db0*/  VIMNMX.U32 R18, PT, PT, R17, 0xb800000, PT ;  /* 0x0b80000011127848 */ /* 0x000fca0003fe0000 */
[----:B------:R-:W-:Y:S02]  /*1dc0*/  IMAD.IADD R11, R18, 0x1, R11 ;  /* 0x00000001120b7824 */ /* 0x000fe400078e020b */
[----:B------:R-:W-:Y:S02]  /*1dd0*/  IMAD.IADD R17, R17, 0x1, -R18 ;  /* 0x0000000111117824 */ /* 0x000fe400078e0a12 */
[----:B-1----:R-:W-:-:S03]  /*1de0*/  FMUL R20, R19, R11 ;  /* 0x0000000b13147220 */ /* 0x002fc60000400000 */
[----:B------:R-:W-:Y:S01]  /*1df0*/  ISETP.NE.AND P1, PT, R17, RZ, PT ;  /* 0x000000ff1100720c */ /* 0x000fe20003f25270 */
        /* <DEDUP_REMOVED lines=8> */
.L_x_40:
[----:B------:R-:W-:Y:S05]  /*1e80*/  BSYNC.RECONVERGENT B1 ;  /* 0x0000000000017941 */ /* 0x000fea0003800200 */
.L_x_39:
[----:B------:R-:W-:-:S04]  /*1e90*/  FMUL R18, R11, 1.1920928955078125e-07 ;  /* 0x340000000b127820 */ /* 0x000fc80000400000 */
[----:B------:R-:W-:-:S07]  /*1ea0*/  FMUL R9, R9, R18 ;  /* 0x0000001209097220 */ /* 0x000fce0000400000 */
.L_x_35:
[----:B------:R-:W-:Y:S05]  /*1eb0*/  BSYNC.RECONVERGENT B0 ;  /* 0x0000000000007941 */ /* 0x000fea0003800200 */
.L_x_34:
[C---:B------:R-:W-:Y:S01]  /*1ec0*/  FSETP.NAN.AND P0, PT, |R9|.reuse, |R9|, PT ;  /* 0x400000090900720b */ /* 0x040fe20003f08200 */
[----:B------:R-:W-:Y:S01]  /*1ed0*/  FADD R11, R10, 1 ;  /* 0x3f8000000a0b7421 */ /* 0x000fe20000000000 */
[----:B------:R-:W-:Y:S01]  /*1ee0*/  LOP3.LUT R18, R9, 0x80000000, R13, 0xb8, !PT ;  /* 0x8000000009127812 */ /* 0x000fe200078eb80d */
[----:B------:R-:W-:Y:S02]  /*1ef0*/  BSSY.RECONVERGENT B0, `(.L_x_42) ;  /* 0x0000046000007945 */ /* 0x000fe40003800200 */
[----:B------:R-:W-:Y:S01]  /*1f00*/  FADD R17, |R11|, -RZ ;  /* 0x800000ff0b117221 */ /* 0x000fe20000000200 */
[----:B------:R-:W-:Y:S02]  /*1f10*/  FSEL R9, R9, R18, P0 ;  /* 0x0000001209097208 */ /* 0x000fe40000000000 */
[----:B------:R-:W-:-:S04]  /*1f20*/  FSETP.GEU.AND P0, PT, |R11|, |R16|, PT ;  /* 0x400000100b00720b */ /* 0x000fc80003f0e200 */
[----:B------:R-:W3:Y:S09]  /*1f30*/  FRND.FLOOR R9, R9 ;  /* 0x0000000900097307 */ /* 0x000ef20000205000 */
[----:B------:R-:W-:Y:S05]  /*1f40*/  @!P0 BRA `(.L_x_43) ;  /* 0x0000000400008947 */ /* 0x000fea0003800000 */
[----:B0-----:R-:W-:-:S05]  /*1f50*/  FMUL R22, |R16|, 8388608 ;  /* 0x4b00000010167820 */ /* 0x001fca0000400200 */
        /* <DEDUP_REMOVED lines=20> */
[----:B-1----:R-:W-:Y:S01]  /*20a0*/  FADD R20, |R16|, |R16| ;  /* 0x4000001010147221 */ /* 0x002fe20000000200 */
[----:B------:R-:W-:-:S04]  /*20b0*/  FADD R18, R18, 1 ;  /* 0x3f80000012127421 */ /* 0x000fc80000000000 */
[----:B------:R-:W-:-:S13]  /*20c0*/  FSETP.GE.AND P0, PT, R15, R20, PT ;  /* 0x000000140f00720b */ /* 0x000fda0003f06000 */
[----:B------:R-:W-:-:S05]  /*20d0*/  @P0 FFMA R15, |R16|, -3, R15 ;  /* 0xc0400000100f0823 */ /* 0x000fca000000020f */
[----:B------:R-:W-:Y:S01]  /*20e0*/  FSETP.GE.AND P1, PT, R15, RZ, P0 ;  /* 0x000000ff0f00720b */ /* 0x000fe20000726000 */
[----:B------:R-:W-:-:S12]  /*20f0*/  @P0 FADD R15, R18, 1 ;  /* 0x3f800000120f0421 */ /* 0x000fd80000000000 */
[----:B------:R-:W-:-:S04]  /*2100*/  @P1 FADD R15, R15, 1 ;  /* 0x3f8000000f0f1421 */ /* 0x000fc80000000000 */
[----:B------:R-:W-:-:S07]  /*2110*/  @P0 IMAD.MOV.U32 R18, RZ, RZ, R15 ;  /* 0x000000ffff120224 */ /* 0x000fce00078e000f */
.L_x_46:
[----:B------:R-:W-:Y:S05]  /*2120*/  BSYNC.RECONVERGENT B1 ;  /* 0x0000000000017941 */ /* 0x000fea0003800200 */
.L_x_45:
[----:B------:R-:W-:Y:S01]  /*2130*/  FFMA R17, -|R16|, R18, R17 ;  /* 0x0000001210117223 */ /* 0x000fe20000000311 */
[----:B------:R-:W-:Y:S06]  /*2140*/  BRA `(.L_x_43) ;  /* 0x0000000000807947 */ /* 0x000fec0003800000 */
.L_x_44:
[----:B------:R-:W-:Y:S01]  /*2150*/  LOP3.LUT R18, R22, 0xff800000, RZ, 0xc0, !PT ;  /* 0xff80000016127812 */ /* 0x000fe200078ec0ff */
[----:B------:R-:W-:Y:S01]  /*2160*/  BSSY.RECONVERGENT B1, `(.L_x_47) ;  /* 0x000001c000017945 */ /* 0x000fe20003800200 */
[C---:B------:R-:W-:Y:S02]  /*2170*/  ISETP.GT.U32.AND P0, PT, R17.reuse, 0x7f7fffff, PT ;  /* 0x7f7fffff1100780c */ /* 0x040fe40003f04070 */
[----:B------:R-:W-:Y:S01]  /*2180*/  FSETP.GT.AND P2, PT, |R16|, RZ, PT ;  /* 0x000000ff1000720b */ /* 0x000fe20003f44200 */
[C---:B------:R-:W-:Y:S01]  /*2190*/  IMAD.IADD R15, R17.reuse, 0x1, -R18 ;  /* 0x00000001110f7824 */ /* 0x040fe200078e0a12 */
[----:B------:R-:W-:-:S04]  /*21a0*/  LOP3.LUT R17, R17, 0x7fffff, RZ, 0xc0, !PT ;  /* 0x007fffff11117812 */ /* 0x000fc800078ec0ff */
[----:B------:R-:W-:Y:S02]  /*21b0*/  LOP3.LUT R15, R15, 0xff800000, RZ, 0xc0, !PT ;  /* 0xff8000000f0f7812 */ /* 0x000fe400078ec0ff */
[----:B------:R-:W-:Y:S02]  /*21c0*/  LOP3.LUT R19, R17, 0x3f800000, RZ, 0xfc, !PT ;  /* 0x3f80000011137812 */ /* 0x000fe400078efcff */
[----:B-1----:R-:W-:Y:S02]  /*21d0*/  IADD3 R20, PT, PT, R15, 0xb800000, RZ ;  /* 0x0b8000000f147810 */ /* 0x002fe40007ffe0ff */
[----:B------:R-:W-:Y:S02]  /*21e0*/  FSEL R15, R18, +QNAN , !P0 ;  /* 0x7fffffff120f7808 */ /* 0x000fe40004000000 */
[----:B------:R-:W-:Y:S02]  /*21f0*/  ISETP.NE.AND P1, PT, R20, RZ, PT ;  /* 0x000000ff1400720c */ /* 0x000fe40003f25270 */
[----:B------:R-:W-:-:S11]  /*2200*/  FSEL R15, R15, +QNAN , P2 ;  /* 0x7fffffff0f0f7808 */ /* 0x000fd60001000000 */
[----:B------:R-:W-:Y:S05]  /*2210*/  @!P1 BRA `(.L_x_48) ;  /* 0x0000000000409947 */ /* 0x000fea0003800000 */
[----:B------:R-:W-:-:S04]  /*2220*/  LOP3.LUT R17, R22, 0x7fffff, RZ, 0xc0, !PT ;  /* 0x007fffff16117812 */ /* 0x000fc800078ec0ff */
[----:B------:R-:W-:-:S04]  /*2230*/  LOP3.LUT R17, R17, 0x3f800000, RZ, 0xfc, !PT ;  /* 0x3f80000011117812 */ /* 0x000fc800078efcff */
[----:B------:R0:W1:Y:S03]  /*2240*/  MUFU.RCP R18, R17 ;  /* 0x0000001100127308 */ /* 0x0000660000001000 */
.L_x_49:
[----:B------:R-:W-:-:S04]  /*2250*/  VIMNMX.U32 R21, PT, PT, R20, 0xb800000, PT ;  /* 0x0b80000014157848 */ /* 0x000fc80003fe0000 */
[C---:B------:R-:W-:Y:S01]  /*2260*/  IADD3 R20, PT, PT, -R21.reuse, R20, RZ ;  /* 0x0000001415147210 */ /* 0x040fe20007ffe1ff */
[----:B------:R-:W-:-:S03]  /*2270*/  IMAD.IADD R22, R21, 0x1, R19 ;  /* 0x0000000115167824 */ /* 0x000fc600078e0213 */
[----:B------:R-:W-:Y:S01]  /*2280*/  ISETP.NE.AND P1, PT, R20, RZ, PT ;  /* 0x000000ff1400720c */ /* 0x000fe20003f25270 */
[----:B-1----:R-:W-:-:S04]  /*2290*/  FMUL R19, R18, R22 ;  /* 0x0000001612137220 */ /* 0x002fc80000400000 */
[----:B------:R-:W-:-:S04]  /*22a0*/  FFMA R23, -R17, R19, R22 ;  /* 0x0000001311177223 */ /* 0x000fc80000000116 */
[----:B------:R-:W-:-:S04]  /*22b0*/  FFMA R23, R18, R23, R19 ;  /* 0x0000001712177223 */ /* 0x000fc80000000013 */
[----:B------:R-:W-:-:S04]  /*22c0*/  FFMA R24, -R17, R23, R22 ;  /* 0x0000001711187223 */ /* 0x000fc80000000116 */
[----:B------:R-:W-:-:S06]  /*22d0*/  FFMA.RZ R24, R18, R24, R23 ;  /* 0x0000001812187223 */ /* 0x000fcc000000c017 */
[----:B------:R-:W1:Y:S02]  /*22e0*/  FRND.TRUNC R24, R24 ;  /* 0x0000001800187307 */ /* 0x000e64000020d000 */
[----:B-1----:R-:W-:-:S05]  /*22f0*/  FFMA R19, -R17, R24, R22 ;  /* 0x0000001811137223 */ /* 0x002fca0000000116 */
[----:B------:R-:W-:-:S13]  /*2300*/  ISETP.NE.AND P0, PT, R19, RZ, PT ;  /* 0x000000ff1300720c */ /* 0x000fda0003f05270 */
[----:B------:R-:W-:Y:S05]  /*2310*/  @P0 BRA P1, `(.L_x_49) ;  /* 0xfffffffc00cc0947 */ /* 0x000fea000083ffff */
.L_x_48:
[----:B------:R-:W-:Y:S05]  /*2320*/  BSYNC.RECONVERGENT B1 ;  /* 0x0000000000017941 */ /* 0x000fea0003800200 */
.L_x_47:
[----:B------:R-:W-:-:S04]  /*2330*/  FMUL R18, R19, 1.1920928955078125e-07 ;  /* 0x3400000013127820 */ /* 0x000fc80000400000 */
[----:B0-----:R-:W-:-:S07]  /*2340*/  FMUL R17, R15, R18 ;  /* 0x000000120f117220 */ /* 0x001fce0000400000 */
.L_x_43:
[----:B------:R-:W-:Y:S05]  /*2350*/  BSYNC.RECONVERGENT B0 ;  /* 0x0000000000007941 */ /* 0x000fea0003800200 */
.L_x_42:
[----:B------:R-:W-:Y:S01]  /*2360*/  FADD R15, R3, 1 ;  /* 0x3f800000030f7421 */ /* 0x000fe20000000000 */
[C---:B------:R-:W-:Y:S01]  /*2370*/  FSETP.NAN.AND P0, PT, |R17|.reuse, |R17|, PT ;  /* 0x400000111100720b */ /* 0x040fe20003f08200 */
[----:B------:R-:W-:Y:S01]  /*2380*/  BSSY.RECONVERGENT B0, `(.L_x_50) ;  /* 0x0000049000007945 */ /* 0x000fe20003800200 */
[----:B------:R-:W-:Y:S02]  /*2390*/  LOP3.LUT R18, R17, 0x80000000, R11, 0xb8, !PT ;  /* 0x8000000011127812 */ /* 0x000fe400078eb80b */
[----:B------:R-:W-:Y:S02]  /*23a0*/  FSETP.GEU.AND P1, PT, |R15|, |R16|, PT ;  /* 0x400000100f00720b */ /* 0x000fe40003f2e200 */
[----:B------:R-:W-:Y:S01]  /*23b0*/  FSEL R11, R17, R18, P0 ;  /* 0x00000012110b7208 */ /* 0x000fe20000000000 */
[----:B------:R-:W-:-:S10]  /*23c0*/  FADD R17, |R15|, -RZ ;  /* 0x800000ff0f117221 */ /* 0x000fd40000000200 */
        /* <DEDUP_REMOVED lines=8> */
[----:B-1----:R-:W-:Y:S02]  /*2450*/  FSEL R20, R19, |R16|, !P0 ;  /* 0x4000001013147208 */ /* 0x002fe40004000000 */
[----:B------:R-:W-:Y:S02]  /*2460*/  FSEL R18, R18, R17, !P0 ;  /* 0x0000001112127208 */ /* 0x000fe40004000000 */
[----:B------:R-:W1:Y:S03]  /*2470*/  MUFU.RCP R19, R20 ;  /* 0x0000001400137308 */ /* 0x000e660000001000 */
        /* <DEDUP_REMOVED lines=19> */
.L_x_54:
[----:B------:R-:W-:Y:S05]  /*25b0*/  BSYNC.RECONVERGENT B1 ;  /* 0x0000000000017941 */ /* 0x000fea0003800200 */
.L_x_53:
[----:B------:R-:W-:Y:S01]  /*25c0*/  FFMA R17, -|R16|, R18, R17 ;  /* 0x0000001210117223 */ /* 0x000fe20000000311 */
[----:B------:R-:W-:Y:S06]  /*25d0*/  BRA `(.L_x_51) ;  /* 0x00000000008c7947 */ /* 0x000fec0003800000 */
.L_x_52:
[----:B-1----:R-:W-:Y:S01]  /*25e0*/  LOP3.LUT R20, R24, 0xff800000, RZ, 0xc0, !PT ;  /* 0xff80000018147812 */ /* 0x002fe200078ec0ff */
[----:B------:R-:W-:Y:S01]  /*25f0*/  BSSY.RECONVERGENT B1, `(.L_x_55) ;  /* 0x000001f000017945 */ /* 0x000fe20003800200 */
[C---:B------:R-:W-:Y:S02]  /*2600*/  ISETP.GT.U32.AND P0, PT, R17.reuse, 0x7f7fffff, PT ;  /* 0x7f7fffff1100780c */ /* 0x040fe40003f04070 */
[----:B------:R-:W-:Y:S01]  /*2610*/  FSETP.GT.AND P2, PT, |R16|, RZ, PT ;  /* 0x000000ff1000720b */ /* 0x000fe20003f44200 */
[C---:B------:R-:W-:Y:S01]  /*2620*/  IMAD.IADD R18, R17.reuse, 0x1, -R20 ;  /* 0x0000000111127824 */ /* 0x040fe200078e0a14 */
[----:B------:R-:W-:-:S04]  /*2630*/  LOP3.LUT R17, R17, 0x7fffff, RZ, 0xc0, !PT ;  /* 0x007fffff11117812 */ /* 0x000fc800078ec0ff */
[----:B------:R-:W-:-:S04]  /*2640*/  LOP3.LUT R18, R18, 0xff800000, RZ, 0xc0, !PT ;  /* 0xff80000012127812 */ /* 0x000fc800078ec0ff */
[----:B------:R-:W-:Y:S02]  /*2650*/  IADD3 R21, PT, PT, R18, 0xb800000, RZ ;  /* 0x0b80000012157810 */ /* 0x000fe40007ffe0ff */
[----:B------:R-:W-:Y:S02]  /*2660*/  FSEL R18, R20, +QNAN , !P0 ;  /* 0x7fffffff14127808 */ /* 0x000fe40004000000 */
[----:B------:R-:W-:Y:S02]  /*2670*/  ISETP.NE.AND P1, PT, R21, RZ, PT ;  /* 0x000000ff1500720c */ /* 0x000fe40003f25270 */
[----:B------:R-:W-:Y:S02]  /*2680*/  LOP3.LUT R20, R17, 0x3f800000, RZ, 0xfc, !PT ;  /* 0x3f80000011147812 */ /* 0x000fe400078efcff */
[----:B------:R-:W-:-:S03]  /*2690*/  FSEL R17, R18, +QNAN , P2 ;  /* 0x7fffffff12117808 */ /* 0x000fc60001000000 */
[----:B0-----:R-:W-:-:S06]  /*26a0*/  IMAD.MOV.U32 R22, RZ, RZ, R20 ;  /* 0x000000ffff167224 */ /* 0x001fcc00078e0014 */
[----:B------:R-:W-:Y:S05]  /*26b0*/  @!P1 BRA `(.L_x_56) ;  /* 0x0000000000489947 */ /* 0x000fea0003800000 */
[----:B------:R-:W-:Y:S02]  /*26c0*/  LOP3.LUT R18, R24, 0x7fffff, RZ, 0xc0, !PT ;  /* 0x007fffff18127812 */ /* 0x000fe400078ec0ff */
[----:B------:R-:W-:Y:S01]  /*26d0*/  MOV R22, R20 ;  /* 0x0000001400167202 */ /* 0x000fe20000000f00 */
[----:B------:R-:W-:Y:S01]  /*26e0*/  IMAD.MOV.U32 R20, RZ, RZ, R21 ;  /* 0x000000ffff147224 */ /* 0x000fe200078e0015 */
[----:B------:R-:W-:-:S04]  /*26f0*/  LOP3.LUT R18, R18, 0x3f800000, RZ, 0xfc, !PT ;  /* 0x3f80000012127812 */ /* 0x000fc800078efcff */
[----:B------:R0:W1:Y:S03]  /*2700*/  MUFU.RCP R19, R18 ;  /* 0x0000001200137308 */ /* 0x0000660000001000 */
.L_x_57:
        /* <DEDUP_REMOVED lines=13> */
.L_x_56:
[----:B------:R-:W-:Y:S05]  /*27e0*/  BSYNC.RECONVERGENT B1 ;  /* 0x0000000000017941 */ /* 0x000fea0003800200 */
.L_x_55:
[----:B------:R-:W-:-:S04]  /*27f0*/  FMUL R22, R22, 1.1920928955078125e-07 ;  /* 0x3400000016167820 */ /* 0x000fc80000400000 */
[----:B------:R-:W-:-:S07]  /*2800*/  FMUL R17, R17, R22 ;  /* 0x0000001611117220 */ /* 0x000fce0000400000 */
.L_x_51:
[----:B------:R-:W-:Y:S05]  /*2810*/  BSYNC.RECONVERGENT B0 ;  /* 0x0000000000007941 */ /* 0x000fea0003800200 */
.L_x_50:
[----:B------:R-:W-:Y:S01]  /*2820*/  FSETP.NAN.AND P0, PT, |R17|, |R17|, PT ;  /* 0x400000111100720b */ /* 0x000fe20003f08200 */
[----:B------:R-:W-:Y:S01]  /*2830*/  FADD R19, R13, 1 ;  /* 0x3f8000000d137421 */ /* 0x000fe20000000000 */
[----:B0-----:R-:W-:Y:S01]  /*2840*/  LOP3.LUT R18, R17, 0x80000000, R15, 0xb8, !PT ;  /* 0x8000000011127812 */ /* 0x001fe200078eb80f */
[----:B------:R-:W-:Y:S02]  /*2850*/  BSSY.RECONVERGENT B0, `(.L_x_58) ;  /* 0x0000046000007945 */ /* 0x000fe40003800200 */
[----:B------:R-:W-:Y:S01]  /*2860*/  FADD R21, |R19|, -RZ ;  /* 0x800000ff13157221 */ /* 0x000fe20000000200 */
[----:B------:R-:W-:Y:S02]  /*2870*/  FSEL R15, R17, R18, P0 ;  /* 0x00000012110f7208 */ /* 0x000fe40000000000 */
[----:B------:R-:W-:-:S04]  /*2880*/  FSETP.GEU.AND P0, PT, |R19|, |R16|, PT ;  /* 0x400000101300720b */ /* 0x000fc80003f0e200 */
[----:B------:R-:W0:Y:S09]  /*2890*/  FRND.FLOOR R15, R15 ;  /* 0x0000000f000f7307 */ /* 0x000e320000205000 */
        /* <DEDUP_REMOVED lines=30> */
.L_x_62:
[----:B------:R-:W-:Y:S05]  /*2a80*/  BSYNC.RECONVERGENT B1 ;  /* 0x0000000000017941 */ /* 0x000fea0003800200 */
.L_x_61:
[----:B------:R-:W-:Y:S01]  /*2a90*/  FFMA R21, -|R16|, R18, R21 ;  /* 0x0000001210157223 */ /* 0x000fe20000000315 */
[----:B------:R-:W-:Y:S06]  /*2aa0*/  BRA `(.L_x_59) ;  /* 0x0000000000807947 */ /* 0x000fec0003800000 */
.L_x_60:
[----:B------:R-:W-:Y:S01]  /*2ab0*/  LOP3.LUT R18, R20, 0xff800000, RZ, 0xc0, !PT ;  /* 0xff80000014127812 */ /* 0x000fe200078ec0ff */
[----:B------:R-:W-:Y:S01]  /*2ac0*/  BSSY.RECONVERGENT B1, `(.L_x_63) ;  /* 0x000001c000017945 */ /* 0x000fe20003800200 */
[C---:B------:R-:W-:Y:S02]  /*2ad0*/  ISETP.GT.U32.AND P0, PT, R21.reuse, 0x7f7fffff, PT ;  /* 0x7f7fffff1500780c */ /* 0x040fe40003f04070 */
[C---:B------:R-:W-:Y:S02]  /*2ae0*/  IADD3 R12, PT, PT, R21.reuse, -R18, RZ ;  /* 0x80000012150c7210 */ /* 0x040fe40007ffe0ff */
[----:B------:R-:W-:Y:S02]  /*2af0*/  LOP3.LUT R21, R21, 0x7fffff, RZ, 0xc0, !PT ;  /* 0x007fffff15157812 */ /* 0x000fe400078ec0ff */
[----:B------:R-:W-:Y:S02]  /*2b00*/  LOP3.LUT R12, R12, 0xff800000, RZ, 0xc0, !PT ;  /* 0xff8000000c0c7812 */ /* 0x000fe400078ec0ff */
[----:B------:R-:W-:-:S02]  /*2b10*/  FSETP.GT.AND P2, PT, |R16|, RZ, PT ;  /* 0x000000ff1000720b */ /* 0x000fc40003f44200 */
[----:B------:R-:W-:Y:S01]  /*2b20*/  LOP3.LUT R16, R21, 0x3f800000, RZ, 0xfc, !PT ;  /* 0x3f80000015107812 */ /* 0x000fe200078efcff */
[----:B------:R-:W-:Y:S01]  /*2b30*/  VIADD R17, R12, 0xb800000 ;  /* 0x0b8000000c117836 */ /* 0x000fe20000000000 */
[----:B------:R-:W-:-:S04]  /*2b40*/  FSEL R12, R18, +QNAN , !P0 ;  /* 0x7fffffff120c7808 */ /* 0x000fc80004000000 */
[----:B------:R-:W-:Y:S02]  /*2b50*/  ISETP.NE.AND P1, PT, R17, RZ, PT ;  /* 0x000000ff1100720c */ /* 0x000fe40003f25270 */
[----:B------:R-:W-:-:S11]  /*2b60*/  FSEL R21, R12, +QNAN , P2 ;  /* 0x7fffffff0c157808 */ /* 0x000fd60001000000 */
[----:B------:R-:W-:Y:S05]  /*2b70*/  @!P1 BRA `(.L_x_64) ;  /* 0x0000000000409947 */ /* 0x000fea0003800000 */
[----:B------:R-:W-:-:S04]  /*2b80*/  LOP3.LUT R12, R20, 0x7fffff, RZ, 0xc0, !PT ;  /* 0x007fffff140c7812 */ /* 0x000fc800078ec0ff */
[----:B------:R-:W-:-:S04]  /*2b90*/  LOP3.LUT R12, R12, 0x3f800000, RZ, 0xfc, !PT ;  /* 0x3f8000000c0c7812 */ /* 0x000fc800078efcff */
[----:B------:R1:W4:Y:S03]  /*2ba0*/  MUFU.RCP R13, R12 ;  /* 0x0000000c000d7308 */ /* 0x0003260000001000 */
.L_x_65:
[----:B------:R-:W-:-:S04]  /*2bb0*/  VIMNMX.U32 R18, PT, PT, R17, 0xb800000, PT ;  /* 0x0b80000011127848 */ /* 0x000fc80003fe0000 */
[----:B------:R-:W-:Y:S01]  /*2bc0*/  IADD3 R23, PT, PT, R18, R16, RZ ;  /* 0x0000001012177210 */ /* 0x000fe20007ffe0ff */
[----:B------:R-:W-:-:S04]  /*2bd0*/  IMAD.IADD R17, R17, 0x1, -R18 ;  /* 0x0000000111117824 */ /* 0x000fc800078e0a12 */
[----:B----4-:R-:W-:Y:S01]  /*2be0*/  FMUL R16, R13, R23 ;  /* 0x000000170d107220 */ /* 0x010fe20000400000 */
[----:B------:R-:W-:-:S03]  /*2bf0*/  ISETP.NE.AND P1, PT, R17, RZ, PT ;  /* 0x000000ff1100720c */ /* 0x000fc60003f25270 */
[----:B------:R-:W-:-:S04]  /*2c00*/  FFMA R20, -R12, R16, R23 ;  /* 0x000000100c147223 */ /* 0x000fc80000000117 */
[----:B------:R-:W-:-:S04]  /*2c10*/  FFMA R20, R13, R20, R16 ;  /* 0x000000140d147223 */ /* 0x000fc80000000010 */
[----:B------:R-:W-:-:S04]  /*2c20*/  FFMA R25, -R12, R20, R23 ;  /* 0x000000140c197223 */ /* 0x000fc80000000117 */
[----:B------:R-:W-:-:S06]  /*2c30*/  FFMA.RZ R25, R13, R25, R20 ;  /* 0x000000190d197223 */ /* 0x000fcc000000c014 */
[----:B------:R-:W4:Y:S02]  /*2c40*/  FRND.TRUNC R25, R25 ;  /* 0x0000001900197307 */ /* 0x000f24000020d000 */
[----:B----4-:R-:W-:-:S05]  /*2c50*/  FFMA R16, -R12, R25, R23 ;  /* 0x000000190c107223 */ /* 0x010fca0000000117 */
[----:B------:R-:W-:-:S13]  /*2c60*/  ISETP.NE.AND P0, PT, R16, RZ, PT ;  /* 0x000000ff1000720c */ /* 0x000fda0003f05270 */
[----:B------:R-:W-:Y:S05]  /*2c70*/  @P0 BRA P1, `(.L_x_65) ;  /* 0xfffffffc00cc0947 */ /* 0x000fea000083ffff */
.L_x_64:
[----:B------:R-:W-:Y:S05]  /*2c80*/  BSYNC.RECONVERGENT B1 ;  /* 0x0000000000017941 */ /* 0x000fea0003800200 */
.L_x_63:
[----:B------:R-:W-:-:S04]  /*2c90*/  FMUL R16, R16, 1.1920928955078125e-07 ;  /* 0x3400000010107820 */ /* 0x000fc80000400000 */
[----:B------:R-:W-:-:S07]  /*2ca0*/  FMUL R21, R21, R16 ;  /* 0x0000001015157220 */ /* 0x000fce0000400000 */
.L_x_59:
[----:B------:R-:W-:Y:S05]  /*2cb0*/  BSYNC.RECONVERGENT B0 ;  /* 0x0000000000007941 */ /* 0x000fea0003800200 */
.L_x_58:
[----:B------:R-:W1:Y:S01]  /*2cc0*/  FRND.FLOOR R14, R14 ;  /* 0x0000000e000e7307 */ /* 0x000e620000205000 */
[----:B------:R-:W-:Y:S01]  /*2cd0*/  UMOV UR12, 0xd2f1a9fc ;  /* 0xd2f1a9fc000c7882 */ /* 0x000fe20000000000 */
[----:B------:R-:W-:Y:S01]  /*2ce0*/  UMOV UR13, 0x3f50624d ;  /* 0x3f50624d000d7882 */ /* 0x000fe20000000000 */
[C---:B------:R-:W-:Y:S01]  /*2cf0*/  FSETP.NAN.AND P0, PT, |R21|.reuse, |R21|, PT ;  /* 0x400000151500720b */ /* 0x040fe20003f08200 */
[----:B------:R-:W-:Y:S01]  /*2d00*/  BSSY.RECONVERGENT B0, `(.L_x_66) ;  /* 0x000005e000007945 */ /* 0x000fe20003800200 */
[----:B------:R-:W-:-:S03]  /*2d10*/  LOP3.LUT R18, R21, 0x80000000, R19, 0xb8, !PT ;  /* 0x8000000015127812 */ /* 0x000fc600078eb813 */
[----:B------:R-:W4:Y:S01]  /*2d20*/  FRND.FLOOR R23, R10 ;  /* 0x0000000a00177307 */ /* 0x000f220000205000 */
[----:B------:R-:W-:Y:S01]  /*2d30*/  FSEL R21, R21, R18, P0 ;  /* 0x0000001215157208 */ /* 0x000fe20000000000 */
[----:B-12---:R-:W-:-:S06]  /*2d40*/  FFMA R12, R2, 100, R14 ;  /* 0x42c80000020c7823 */ /* 0x006fcc000000000e */
[----:B------:R-:W1:Y:S01]  /*2d50*/  FRND.FLOOR R20, R3 ;  /* 0x0000000300147307 */ /* 0x000e620000205000 */
[----:B0-----:R-:W-:Y:S01]  /*2d60*/  FFMA R14, R15, 100, R14 ;  /* 0x42c800000f0e7823 */ /* 0x001fe2000000000e */
[----:B---3--:R-:W-:Y:S01]  /*2d70*/  FFMA R25, R9, 10000, R12 ;  /* 0x461c400009197823 */ /* 0x008fe2000000000c */
[----:B----4-:R-:W-:-:S05]  /*2d80*/  FADD R23, R10, -R23 ;  /* 0x800000170a177221 */ /* 0x010fca0000000000 */
[----:B------:R-:W0:Y:S01]  /*2d90*/  F2F.F64.F32 R12, R25 ;  /* 0x00000019000c7310 */ /* 0x000e220000201800 */
[----:B-1----:R-:W-:-:S07]  /*2da0*/  FADD R20, R3, -R20 ;  /* 0x8000001403147221 */ /* 0x002fce0000000000 */
[----:B------:R-:W1:Y:S01]  /*2db0*/  FRND.FLOOR R11, R11 ;  /* 0x0000000b000b7307 */ /* 0x000e620000205000 */
[C---:B------:R-:W-:Y:S01]  /*2dc0*/  FADD R3, R20.reuse, R20 ;  /* 0x0000001414037221 */ /* 0x040fe20000000000 */
[----:B------:R-:W-:Y:S01]  /*2dd0*/  FMUL R20, R20, R20 ;  /* 0x0000001414147220 */ /* 0x000fe20000400000 */
[----:B0-----:R-:W-:Y:S02]  /*2de0*/  DMUL R12, R12, UR12 ;  /* 0x0000000c0c0c7c28 */ /* 0x001fe40008000000 */
[----:B------:R-:W-:-:S03]  /*2df0*/  FADD R3, -R3, 3 ;  /* 0x4040000003037421 */ /* 0x000fc60000000100 */
[----:B------:R0:W-:Y:S01]  /*2e00*/  FRND.FLOOR R10, R21 ;  /* 0x00000015000a7307 */ /* 0x0001e20000205000 */
[--C-:B-1----:R-:W-:Y:S01]  /*2e10*/  FFMA R2, R2, 100, R11.reuse ;  /* 0x42c8000002027823 */ /* 0x102fe2000000000b */
[----:B------:R-:W-:-:S06]  /*2e20*/  FFMA R18, R15, 100, R11 ;  /* 0x42c800000f127823 */ /* 0x000fcc000000000b */
[----:B------:R1:W2:Y:S01]  /*2e30*/  F2F.F32.F64 R16, R12 ;  /* 0x0000000c00107310 */ /* 0x0002a20000301000 */
[C---:B------:R-:W-:Y:S01]  /*2e40*/  FMUL R11, R23.reuse, R23 ;  /* 0x00000017170b7220 */ /* 0x040fe20000400000 */
[----:B------:R-:W-:Y:S01]  /*2e50*/  FADD R23, R23, R23 ;  /* 0x0000001717177221 */ /* 0x000fe20000000000 */
[----:B0-----:R-:W-:-:S03]  /*2e60*/  FFMA R21, R9, 10000, R14 ;  /* 0x461c400009157823 */ /* 0x001fc6000000000e */
[----:B-1----:R-:W-:Y:S01]  /*2e70*/  FADD R12, -R23, 3 ;  /* 0x40400000170c7421 */ /* 0x002fe20000000100 */
[----:B------:R-:W-:-:S03]  /*2e80*/  FFMA R23, R9, 10000, R2 ;  /* 0x461c400009177823 */ /* 0x000fc60000000002 */
[----:B------:R-:W-:Y:S01]  /*2e90*/  FMUL R11, R11, R12 ;  /* 0x0000000c0b0b7220 */ /* 0x000fe20000400000 */
[C---:B--2---:R-:W-:Y:S01]  /*2ea0*/  FMUL R17, R16.reuse, 0.63661974668502807617 ;  /* 0x3f22f98310117820 */ /* 0x044fe20000400000 */
[----:B------:R-:W-:Y:S01]  /*2eb0*/  FSETP.GE.AND P0, PT, |R16|, 105615, PT ;  /* 0x47ce47801000780b */ /* 0x000fe20003f06200 */
[----:B------:R-:W-:-:S04]  /*2ec0*/  FMUL R12, R20, R3 ;  /* 0x00000003140c7220 */ /* 0x000fc80000400000 */
[----:B------:R-:W0:Y:S02]  /*2ed0*/  F2I.NTZ R17, R17 ;  /* 0x0000001100117305 */ /* 0x000e240000203100 */
[----:B0-----:R-:W-:-:S05]  /*2ee0*/  I2FP.F32.S32 R13, R17 ;  /* 0x00000011000d7245 */ /* 0x001fca0000201400 */
[----:B------:R-:W-:-:S04]  /*2ef0*/  FFMA R22, R13, -1.5707962512969970703, R16 ;  /* 0xbfc90fda0d167823 */ /* 0x000fc80000000010 */
[----:B------:R-:W-:-:S04]  /*2f00*/  FFMA R22, R13, -7.5497894158615963534e-08, R22 ;  /* 0xb3a221680d167823 */ /* 0x000fc80000000016 */
[----:B------:R-:W-:Y:S01]  /*2f10*/  FFMA R20, R13, -5.3903029534742383927e-15, R22 ;  /* 0xa7c234c50d147823 */ /* 0x000fe20000000016 */
[----:B------:R-:W-:Y:S01]  /*2f20*/  FFMA R13, R9, 10000, R18 ;  /* 0x461c4000090d7823 */ /* 0x000fe20000000012 */
[----:B------:R-:W-:Y:S06]  /*2f30*/  @!P0 BRA `(.L_x_67) ;  /* 0x0000000000e88947 */ /* 0x000fec0003800000 */
[----:B------:R-:W-:-:S13]  /*2f40*/  FSETP.NEU.AND P0, PT, |R16|, +INF , PT ;  /* 0x7f8000001000780b */ /* 0x000fda0003f0d200 */
[----:B------:R-:W-:Y:S01]  /*2f50*/  @!P0 FMUL R20, RZ, R16 ;  /* 0x00000010ff148220 */ /* 0x000fe20000400000 */
[----:B------:R-:W-:Y:S01]  /*2f60*/  @!P0 MOV R17, RZ ;  /* 0x000000ff00118202 */ /* 0x000fe20000000f00 */
[----:B------:R-:W-:Y:S06]  /*2f70*/  @!P0 BRA `(.L_x_67) ;  /* 0x0000000000d88947 */ /* 0x000fec0003800000 */
[----:B------:R-:W-:Y:S01]  /*2f80*/  IMAD.SHL.U32 R2, R16, 0x100, RZ ;  /* 0x0000010010027824 */ /* 0x000fe200078e00ff */
[----:B------:R-:W-:Y:S01]  /*2f90*/  MOV R16, RZ ;  /* 0x000000ff00107202 */ /* 0x000fe20000000f00 */
[----:B------:R-:W-:Y:S01]  /*2fa0*/  IMAD.MOV.U32 R17, RZ, RZ, R1 ;  /* 0x000000ffff117224 */ /* 0x000fe200078e0001 */
[----:B------:R-:W0:Y:S02]  /*2fb0*/  LDCU.64 UR10, c[0x4][URZ] ;  /* 0x01000000ff0a77ac */ /* 0x000e240008000a00 */
[----:B------:R-:W-:Y:S01]  /*2fc0*/  LOP3.LUT R19, R2, 0x80000000, RZ, 0xfc, !PT ;  /* 0x8000000002137812 */ /* 0x000fe200078efcff */
[----:B------:R-:W-:Y:S01]  /*2fd0*/  UMOV UR5, URZ ;  /* 0x000000ff00057c82 */ /* 0x000fe20008000000 */
[----:B------:R-:W-:-:S05]  /*2fe0*/  UMOV UR4, URZ ;  /* 0x000000ff00047c82 */ /* 0x000fca0008000000 */
.L_x_68:
[----:B0-----:R-:W-:Y:S01]  /*2ff0*/  MOV R2, UR10 ;  /* 0x0000000a00027c02 */ /* 0x001fe20008000f00 */
[----:B------:R-:W-:-:S05]  /*3000*/  IMAD.U32 R3, RZ, RZ, UR11 ;  /* 0x0000000bff037e24 */ /* 0x000fca000f8e00ff */
[----:B------:R-:W2:Y:S01]  /*3010*/  LDG.E.CONSTANT R2, desc[UR8][R2.64] ;  /* 0x0000000802027981 */ /* 0x000ea2000c1e9900 */
[----:B------:R-:W-:Y:S02]  /*3020*/  UIADD3 UR10, UP1, UPT, UR10, 0x4, URZ ;  /* 0x000000040a0a7890 */ /* 0x000fe4000ff3e0ff */
[----:B------:R-:W-:Y:S02]  /*3030*/  UIADD3 UR4, UPT, UPT, UR4, 0x1, URZ ;  /* 0x0000000104047890 */ /* 0x000fe4000fffe0ff */
[----:B------:R-:W-:Y:S02]  /*3040*/  UIADD3.X UR11, UPT, UPT, URZ, UR11, URZ, UP1, !UPT ;  /* 0x0000000bff0b7290 */ /* 0x000fe40008ffe4ff */
[----:B------:R-:W-:Y:S01]  /*3050*/  UISETP.NE.AND UP1, UPT, UR4, 0x6, UPT ;  /* 0x000000060400788c */ /* 0x000fe2000bf25270 */
[----:B--2---:R-:W-:-:S03]  /*3060*/  IMAD.WIDE.U32 R14, R2, R19, RZ ;  /* 0x00000013020e7225 */ /* 0x004fc600078e00ff */
[----:B------:R-:W-:-:S04]  /*3070*/  IADD3 R14, P0, PT, R14, R16, RZ ;  /* 0x000000100e0e7210 */ /* 0x000fc80007f1e0ff */
[----:B------:R-:W-:Y:S01]  /*3080*/  IADD3.X R16, PT, PT, R15, UR5, RZ, P0, !PT ;  /* 0x000000050f107c10 */ /* 0x000fe200087fe4ff */
[----:B------:R0:W-:Y:S02]  /*3090*/  STL [R17], R14 ;  /* 0x0000000e11007387 */ /* 0x0001e40000100800 */
[----:B0-----:R-:W-:Y:S01]  /*30a0*/  IADD3 R17, PT, PT, R17, 0x4, RZ ;  /* 0x0000000411117810 */ /* 0x001fe20007ffe0ff */
[----:B------:R-:W-:Y:S06]  /*30b0*/  BRA.U UP1, `(.L_x_68) ;  /* 0xfffffffd01cc7547 */ /* 0x000fec000b83ffff */
[----:B------:R-:W0:Y:S01]  /*30c0*/  F2F.F64.F32 R2, R25 ;  /* 0x0000001900027310 */ /* 0x000e220000201800 */
[----:B------:R1:W-:Y:S01]  /*30d0*/  STL [R1+0x18], R16 ;  /* 0x0000181001007387 */ /* 0x0003e20000100800 */
[----:B0-----:R-:W-:-:S06]  /*30e0*/  DMUL R2, R2, UR12 ;  /* 0x0000000c02027c28 */ /* 0x001fcc0008000000 */
[----:B------:R-:W0:Y:S02]  /*30f0*/  F2F.F32.F64 R19, R2 ;  /* 0x0000000200137310 */ /* 0x000e240000301000 */
[----:B0-----:R-:W-:-:S04]  /*3100*/  SHF.R.U32.HI R18, RZ, 0x17, R19 ;  /* 0x00000017ff127819 */ /* 0x001fc80000011613 */
[C---:B------:R-:W-:Y:S02]  /*3110*/  LOP3.LUT R14, R18.reuse, 0xe0, RZ, 0xc0, !PT ;  /* 0x000000e0120e7812 */ /* 0x040fe400078ec0ff */
[----:B------:R-:W-:-:S03]  /*3120*/  LOP3.LUT P0, RZ, R18, 0x1f, RZ, 0xc0, !PT ;  /* 0x0000001f12ff7812 */ /* 0x000fc6000780c0ff */
[----:B------:R-:W-:-:S05]  /*3130*/  VIADD R14, R14, 0xffffff80 ;  /* 0xffffff800e0e7836 */ /* 0x000fca0000000000 */
[----:B------:R-:W-:-:S05]  /*3140*/  SHF.R.U32.HI R14, RZ, 0x5, R14 ;  /* 0x00000005ff0e7819 */ /* 0x000fca000001160e */
[----:B------:R-:W-:-:S05]  /*3150*/  IMAD R20, R14, -0x4, R1 ;  /* 0xfffffffc0e147824 */ /* 0x000fca00078e0201 */
[----:B------:R-:W2:Y:S04]  /*3160*/  LDL R17, [R20+0x18] ;  /* 0x0000180014117983 */ /* 0x000ea80000100800 */
[----:B------:R-:W2:Y:S04]  /*3170*/  LDL R14, [R20+0x14] ;  /* 0x00001400140e7983 */ /* 0x000ea80000100800 */
[----:B------:R-:W3:Y:S01]  /*3180*/  @P0 LDL R15, [R20+0x10] ;  /* 0x00001000140f0983 */ /* 0x000ee20000100800 */
[----:B------:R-:W-:Y:S01]  /*3190*/  LOP3.LUT R2, R18, 0x1f, RZ, 0xc0, !PT ;  /* 0x0000001f12027812 */ /* 0x000fe200078ec0ff */
[----:B------:R-:W-:Y:S01]  /*31a0*/  UMOV UR4, 0x54442d19 ;  /* 0x54442d1900047882 */ /* 0x000fe20000000000 */
[----:B------:R-:W-:-:S02]  /*31b0*/  UMOV UR5, 0x3bf921fb ;  /* 0x3bf921fb00057882 */ /* 0x000fc40000000000 */
[-C--:B--2---:R-:W-:Y:S02]  /*31c0*/  @P0 SHF.L.W.U32.HI R17, R14, R2.reuse, R17 ;  /* 0x000000020e110219 */ /* 0x084fe40000010e11 */
[----:B---3--:R-:W-:Y:S02]  /*31d0*/  @P0 SHF.L.W.U32.HI R14, R15, R2, R14 ;  /* 0x000000020f0e0219 */ /* 0x008fe40000010e0e */
[----:B------:R-:W-:Y:S02]  /*31e0*/  ISETP.GE.AND P0, PT, R19, RZ, PT ;  /* 0x000000ff1300720c */ /* 0x000fe40003f06270 */
[C---:B------:R-:W-:Y:S02]  /*31f0*/  SHF.L.W.U32.HI R18, R14.reuse, 0x2, R17 ;  /* 0x000000020e127819 */ /* 0x040fe40000010e11 */
[----:B------:R-:W-:Y:S02]  /*3200*/  SHF.L.U32 R2, R14, 0x2, RZ ;  /* 0x000000020e027819 */ /* 0x000fe400000006ff */
[----:B------:R-:W-:-:S02]  /*3210*/  SHF.R.S32.HI R3, RZ, 0x1f, R18 ;  /* 0x0000001fff037819 */ /* 0x000fc40000011412 */
[----:B------:R-:W-:Y:S02]  /*3220*/  SHF.R.U32.HI R17, RZ, 0x1e, R17 ;  /* 0x0000001eff117819 */ /* 0x000fe40000011611 */
[C---:B------:R-:W-:Y:S02]  /*3230*/  LOP3.LUT R2, R3.reuse, R2, RZ, 0x3c, !PT ;  /* 0x0000000203027212 */ /* 0x040fe400078e3cff */
[----:B------:R-:W-:Y:S02]  /*3240*/  LOP3.LUT R3, R3, R18, RZ, 0x3c, !PT ;  /* 0x0000001203037212 */ /* 0x000fe400078e3cff */
[C---:B------:R-:W-:Y:S02]  /*3250*/  LEA.HI R17, R18.reuse, R17, RZ, 0x1 ;  /* 0x0000001112117211 */ /* 0x040fe400078f08ff */
[----:B------:R-:W-:Y:S02]  /*3260*/  LOP3.LUT R19, R18, R19, RZ, 0x3c, !PT ;  /* 0x0000001312137212 */ /* 0x000fe400078e3cff */
[----:B------:R-:W0:Y:S01]  /*3270*/  I2F.F64.S64 R2, R2 ;  /* 0x0000000200027312 */ /* 0x000e220000301c00 */
[----:B-1----:R-:W-:Y:S01]  /*3280*/  IMAD.MOV R16, RZ, RZ, -R17 ;  /* 0x000000ffff107224 */ /* 0x002fe200078e0a11 */
[----:B------:R-:W-:-:S04]  /*3290*/  ISETP.GE.AND P1, PT, R19, RZ, PT ;  /* 0x000000ff1300720c */ /* 0x000fc80003f26270 */
[----:B------:R-:W-:Y:S01]  /*32a0*/  @!P0 MOV R17, R16 ;  /* 0x0000001000118202 */ /* 0x000fe20000000f00 */
[----:B0-----:R-:W-:-:S10]  /*32b0*/  DMUL R14, R2, UR4 ;  /* 0x00000004020e7c28 */ /* 0x001fd40008000000 */
[----:B------:R-:W0:Y:S02]  /*32c0*/  F2F.F32.F64 R14, R14 ;  /* 0x0000000e000e7310 */ /* 0x000e240000301000 */
[----:B0-----:R-:W-:-:S07]  /*32d0*/  FSEL R20, -R14, R14, !P1 ;  /* 0x0000000e0e147208 */ /* 0x001fce0004800100 */
.L_x_67:
[----:B------:R-:W-:Y:S05]  /*32e0*/  BSYNC.RECONVERGENT B0 ;  /* 0x0000000000007941 */ /* 0x000fea0003800200 */
.L_x_66:
[----:B------:R-:W0:Y:S01]  /*32f0*/  F2F.F64.F32 R2, R23 ;  /* 0x0000001700027310 */ /* 0x000e220000201800 */
[----:B------:R-:W-:Y:S02]  /*3300*/  IMAD.MOV.U32 R16, RZ, RZ, 0x37cbac00 ;  /* 0x37cbac00ff107424 */ /* 0x000fe400078e00ff */
[----:B------:R-:W-:Y:S01]  /*3310*/  FMUL R15, R20, R20 ;  /* 0x00000014140f7220 */ /* 0x000fe20000400000 */
[----:B------:R-:W-:Y:S01]  /*3320*/  LOP3.LUT R14, R17, 0x1, RZ, 0xc0, !PT ;  /* 0x00000001110e7812 */ /* 0x000fe200078ec0ff */
[----:B------:R-:W-:Y:S01]  /*3330*/  BSSY.RECONVERGENT B0, `(.L_x_69) ;  /* 0x0000050000007945 */ /* 0x000fe20003800200 */
[----:B------:R-:W-:Y:S01]  /*3340*/  MOV R18, 0x3d2aaabb ;  /* 0x3d2aaabb00127802 */ /* 0x000fe20000000f00 */
[----:B------:R-:W-:Y:S01]  /*3350*/  FFMA R22, R15, R16, -0.0013887860113754868507 ;  /* 0xbab607ed0f167423 */ /* 0x000fe20000000010 */
[----:B------:R-:W-:Y:S01]  /*3360*/  ISETP.NE.U32.AND P0, PT, R14, 0x1, PT ;  /* 0x000000010e00780c */ /* 0x000fe20003f05070 */
[----:B------:R-:W-:-:S03]  /*3370*/  IMAD.MOV.U32 R14, RZ, RZ, 0x3effffff ;  /* 0x3effffffff0e7424 */ /* 0x000fc600078e00ff */
[----:B------:R-:W-:Y:S02]  /*3380*/  FSEL R22, R22, -0.00019574658654164522886, !P0 ;  /* 0xb94d415316167808 */ /* 0x000fe40004000000 */
[----:B------:R-:W-:Y:S01]  /*3390*/  FSEL R24, R18, 0.0083327032625675201416, !P0 ;  /* 0x3c0885e412187808 */ /* 0x000fe20004000000 */
[----:B0-----:R-:W-:-:S04]  /*33a0*/  DMUL R2, R2, UR12 ;  /* 0x0000000c02027c28 */ /* 0x001fc80008000000 */
[----:B------:R-:W-:Y:S01]  /*33b0*/  FFMA R22, R15, R22, R24 ;  /* 0x000000160f167223 */ /* 0x000fe20000000018 */
[----:B------:R-:W-:-:S05]  /*33c0*/  FSEL R24, -R14, -0.16666662693023681641, !P0 ;  /* 0xbe2aaaa80e187808 */ /* 0x000fca0004000100 */
[----:B------:R-:W-:Y:S01]  /*33d0*/  FFMA R22, R15, R22, R24 ;  /* 0x000000160f167223 */ /* 0x000fe20000000018 */
[----:B------:R0:W1:Y:S02]  /*33e0*/  F2F.F32.F64 R3, R2 ;  /* 0x0000000200037310 */ /* 0x0000640000301000 */
[----:B0-----:R-:W-:Y:S02]  /*33f0*/  FSEL R2, R20, 1, P0 ;  /* 0x3f80000014027808 */ /* 0x001fe40000000000 */
[----:B------:R-:W-:Y:S01]  /*3400*/  LOP3.LUT P0, RZ, R17, 0x2, RZ, 0xc0, !PT ;  /* 0x0000000211ff7812 */ /* 0x000fe2000780c0ff */
[C---:B-1----:R-:W-:Y:S01]  /*3410*/  FMUL R19, R3.reuse, 0.63661974668502807617 ;  /* 0x3f22f98303137820 */ /* 0x042fe20000400000 */
[----:B------:R-:W-:Y:S01]  /*3420*/  FSETP.GE.AND P1, PT, |R3|, 105615, PT ;  /* 0x47ce47800300780b */ /* 0x000fe20003f26200 */
[----:B------:R-:W-:-:S04]  /*3430*/  FFMA R15, R15, R2, RZ ;  /* 0x000000020f0f7223 */ /* 0x000fc800000000ff */
[----:B------:R-:W0:Y:S01]  /*3440*/  F2I.NTZ R19, R19 ;  /* 0x0000001300137305 */ /* 0x000e220000203100 */
[----:B------:R-:W-:-:S05]  /*3450*/  FFMA R15, R15, R22, R2 ;  /* 0x000000160f0f7223 */ /* 0x000fca0000000002 */
[----:B------:R-:W-:-:S04]  /*3460*/  @P0 FADD R15, RZ, -R15 ;  /* 0x8000000fff0f0221 */ /* 0x000fc80000000000 */
[----:B------:R-:W-:Y:S01]  /*3470*/  FMUL R15, R15, 100000 ;  /* 0x47c350000f0f7820 */ /* 0x000fe20000400000 */
[----:B0-----:R-:W-:-:S05]  /*3480*/  I2FP.F32.S32 R20, R19 ;  /* 0x0000001300147245 */ /* 0x001fca0000201400 */
[----:B------:R-:W-:-:S04]  /*3490*/  FFMA R17, R20, -1.5707962512969970703, R3 ;  /* 0xbfc90fda14117823 */ /* 0x000fc80000000003 */
[----:B------:R-:W-:-:S04]  /*34a0*/  FFMA R17, R20, -7.5497894158615963534e-08, R17 ;  /* 0xb3a2216814117823 */ /* 0x000fc80000000011 */
[----:B------:R-:W-:Y:S01]  /*34b0*/  FFMA R17, R20, -5.3903029534742383927e-15, R17 ;  /* 0xa7c234c514117823 */ /* 0x000fe20000000011 */
[----:B------:R-:W-:Y:S06]  /*34c0*/  @!P1 BRA `(.L_x_70) ;  /* 0x0000000000d89947 */ /* 0x000fec0003800000 */
[----:B------:R-:W-:-:S13]  /*34d0*/  FSETP.NEU.AND P0, PT, |R3|, +INF , PT ;  /* 0x7f8000000300780b */ /* 0x000fda0003f0d200 */
[----:B------:R-:W-:Y:S01]  /*34e0*/  @!P0 FMUL R17, RZ, R3 ;  /* 0x00000003ff118220 */ /* 0x000fe20000400000 */
[----:B------:R-:W-:Y:S01]  /*34f0*/  @!P0 MOV R19, RZ ;  /* 0x000000ff00138202 */ /* 0x000fe20000000f00 */
[----:B------:R-:W-:Y:S06]  /*3500*/  @!P0 BRA `(.L_x_70) ;  /* 0x0000000000c88947 */ /* 0x000fec0003800000 */
[----:B------:R-:W-:Y:S02]  /*3510*/  IMAD.SHL.U32 R20, R3, 0x100, RZ ;  /* 0x0000010003147824 */ /* 0x000fe400078e00ff */
[----:B------:R-:W-:Y:S02]  /*3520*/  HFMA2 R17, -RZ, RZ, 0, 0 ;  /* 0x00000000ff117431 */ /* 0x000fe400000001ff */
[----:B------:R-:W-:Y:S01]  /*3530*/  IMAD.MOV.U32 R19, RZ, RZ, RZ ;  /* 0x000000ffff137224 */ /* 0x000fe200078e00ff */
[----:B------:R-:W-:Y:S01]  /*3540*/  UMOV UR4, URZ ;  /* 0x000000ff00047c82 */ /* 0x000fe20008000000 */
[----:B------:R-:W-:-:S07]  /*3550*/  LOP3.LUT R20, R20, 0x80000000, RZ, 0xfc, !PT ;  /* 0x8000000014147812 */ /* 0x000fce00078efcff */
.L_x_71:
[----:B0-----:R-:W0:Y:S02]  /*3560*/  LDC.64 R2, c[0x4][RZ] ;  /* 0x01000000ff027b82 */ /* 0x001e240000000a00 */
[----:B0-----:R-:W-:-:S05]  /*3570*/  IMAD.WIDE.U32 R26, R19, 0x4, R2 ;  /* 0x00000004131a7825 */ /* 0x001fca00078e0002 */
[----:B------:R-:W2:Y:S01]  /*3580*/  LDG.E.CONSTANT R3, desc[UR8][R26.64] ;  /* 0x000000081a037981 */ /* 0x000ea2000c1e9900 */
[C---:B------:R-:W-:Y:S01]  /*3590*/  LEA R22, R19.reuse, R1, 0x2 ;  /* 0x0000000113167211 */ /* 0x040fe200078e10ff */
[----:B------:R-:W-:-:S05]  /*35a0*/  VIADD R19, R19, 0x1 ;  /* 0x0000000113137836 */ /* 0x000fca0000000000 */
[----:B------:R-:W-:Y:S01]  /*35b0*/  ISETP.NE.AND P0, PT, R19, 0x6, PT ;  /* 0x000000061300780c */ /* 0x000fe20003f05270 */
[----:B--2---:R-:W-:-:S03]  /*35c0*/  IMAD.WIDE.U32 R2, R3, R20, RZ ;  /* 0x0000001403027225 */ /* 0x004fc600078e00ff */
[----:B------:R-:W-:-:S04]  /*35d0*/  IADD3 R29, P1, PT, R2, R17, RZ ;  /* 0x00000011021d7210 */ /* 0x000fc80007f3e0ff */
[----:B------:R-:W-:Y:S01]  /*35e0*/  IADD3.X R17, PT, PT, R3, UR4, RZ, P1, !PT ;  /* 0x0000000403117c10 */ /* 0x000fe20008ffe4ff */
[----:B------:R0:W-:Y:S04]  /*35f0*/  STL [R22], R29 ;  /* 0x0000001d16007387 */ /* 0x0001e80000100800 */
[----:B------:R-:W-:Y:S05]  /*3600*/  @P0 BRA `(.L_x_71) ;  /* 0xfffffffc00d40947 */ /* 0x000fea000383ffff */
[----:B------:R-:W1:Y:S01]  /*3610*/  F2F.F64.F32 R2, R23 ;  /* 0x0000001700027310 */ /* 0x000e620000201800 */
[----:B------:R2:W-:Y:S01]  /*3620*/  STL [R1+0x18], R17 ;  /* 0x0000181101007387 */ /* 0x0005e20000100800 */
[----:B-1----:R-:W-:-:S06]  /*3630*/  DMUL R2, R2, UR12 ;  /* 0x0000000c02027c28 */ /* 0x002fcc0008000000 */
[----:B0-----:R-:W0:Y:S02]  /*3640*/  F2F.F32.F64 R29, R2 ;  /* 0x00000002001d7310 */ /* 0x001e240000301000 */
[----:B0-----:R-:W-:-:S04]  /*3650*/  SHF.R.U32.HI R24, RZ, 0x17, R29 ;  /* 0x00000017ff187819 */ /* 0x001fc8000001161d */
[C---:B------:R-:W-:Y:S02]  /*3660*/  LOP3.LUT R19, R24.reuse, 0xe0, RZ, 0xc0, !PT ;  /* 0x000000e018137812 */ /* 0x040fe400078ec0ff */
[----:B------:R-:W-:Y:S02]  /*3670*/  LOP3.LUT P0, RZ, R24, 0x1f, RZ, 0xc0, !PT ;  /* 0x0000001f18ff7812 */ /* 0x000fe4000780c0ff */
[----:B------:R-:W-:-:S04]  /*3680*/  IADD3 R19, PT, PT, R19, -0x80, RZ ;  /* 0xffffff8013137810 */ /* 0x000fc80007ffe0ff */
[----:B------:R-:W-:-:S05]  /*3690*/  SHF.R.U32.HI R20, RZ, 0x5, R19 ;  /* 0x00000005ff147819 */ /* 0x000fca0000011613 */
[----:B------:R-:W-:-:S05]  /*36a0*/  IMAD R26, R20, -0x4, R1 ;  /* 0xfffffffc141a7824 */ /* 0x000fca00078e0201 */
[----:B------:R-:W3:Y:S04]  /*36b0*/  LDL R19, [R26+0x18] ;  /* 0x000018001a137983 */ /* 0x000ee80000100800 */
[----:B------:R-:W3:Y:S04]  /*36c0*/  LDL R22, [R26+0x14] ;  /* 0x000014001a167983 */ /* 0x000ee80000100800 */
[----:B------:R-:W4:Y:S01]  /*36d0*/  @P0 LDL R27, [R26+0x10] ;  /* 0x000010001a1b0983 */ /* 0x000f220000100800 */
[----:B------:R-:W-:Y:S01]  /*36e0*/  LOP3.LUT R2, R24, 0x1f, RZ, 0xc0, !PT ;  /* 0x0000001f18027812 */ /* 0x000fe200078ec0ff */
[----:B------:R-:W-:Y:S01]  /*36f0*/  UMOV UR4, 0x54442d19 ;  /* 0x54442d1900047882 */ /* 0x000fe20000000000 */
[----:B------:R-:W-:-:S02]  /*3700*/  UMOV UR5, 0x3bf921fb ;  /* 0x3bf921fb00057882 */ /* 0x000fc40000000000 */
[-C--:B---3--:R-:W-:Y:S02]  /*3710*/  @P0 SHF.L.W.U32.HI R19, R22, R2.reuse, R19 ;  /* 0x0000000216130219 */ /* 0x088fe40000010e13 */
[----:B----4-:R-:W-:Y:S02]  /*3720*/  @P0 SHF.L.W.U32.HI R22, R27, R2, R22 ;  /* 0x000000021b160219 */ /* 0x010fe40000010e16 */
[----:B------:R-:W-:Y:S02]  /*3730*/  ISETP.GE.AND P0, PT, R29, RZ, PT ;  /* 0x000000ff1d00720c */ /* 0x000fe40003f06270 */
[C-C-:B------:R-:W-:Y:S01]  /*3740*/  SHF.L.W.U32.HI R20, R22.reuse, 0x2, R19.reuse ;  /* 0x0000000216147819 */ /* 0x140fe20000010e13 */
[----:B------:R-:W-:Y:S01]  /*3750*/  IMAD.SHL.U32 R2, R22, 0x4, RZ ;  /* 0x0000000416027824 */ /* 0x000fe200078e00ff */
[----:B------:R-:W-:Y:S02]  /*3760*/  SHF.R.U32.HI R19, RZ, 0x1e, R19 ;  /* 0x0000001eff137819 */ /* 0x000fe40000011613 */
[----:B------:R-:W-:-:S02]  /*3770*/  SHF.R.S32.HI R3, RZ, 0x1f, R20 ;  /* 0x0000001fff037819 */ /* 0x000fc40000011414 */
[C---:B------:R-:W-:Y:S02]  /*3780*/  LEA.HI R19, R20.reuse, R19, RZ, 0x1 ;  /* 0x0000001314137211 */ /* 0x040fe400078f08ff */
[C---:B------:R-:W-:Y:S02]  /*3790*/  LOP3.LUT R2, R3.reuse, R2, RZ, 0x3c, !PT ;  /* 0x0000000203027212 */ /* 0x040fe400078e3cff */
[----:B------:R-:W-:Y:S02]  /*37a0*/  LOP3.LUT R3, R3, R20, RZ, 0x3c, !PT ;  /* 0x0000001403037212 */ /* 0x000fe400078e3cff */
[----:B------:R-:W-:Y:S02]  /*37b0*/  LOP3.LUT R29, R20, R29, RZ, 0x3c, !PT ;  /* 0x0000001d141d7212 */ /* 0x000fe400078e3cff */
[----:B--2---:R-:W-:Y:S02]  /*37c0*/  IADD3 R17, PT, PT, -R19, RZ, RZ ;  /* 0x000000ff13117210 */ /* 0x004fe40007ffe1ff */
[----:B------:R-:W0:Y:S01]  /*37d0*/  I2F.F64.S64 R2, R2 ;  /* 0x0000000200027312 */ /* 0x000e220000301c00 */
[----:B------:R-:W-:-:S02]  /*37e0*/  ISETP.GE.AND P1, PT, R29, RZ, PT ;  /* 0x000000ff1d00720c */ /* 0x000fc40003f26270 */
[----:B------:R-:W-:Y:S01]  /*37f0*/  @!P0 IMAD.MOV.U32 R19, RZ, RZ, R17 ;  /* 0x000000ffff138224 */ /* 0x000fe200078e0011 */
[----:B0-----:R-:W-:-:S10]  /*3800*/  DMUL R26, R2, UR4 ;  /* 0x00000004021a7c28 */ /* 0x001fd40008000000 */
[----:B------:R-:W0:Y:S02]  /*3810*/  F2F.F32.F64 R26, R26 ;  /* 0x0000001a001a7310 */ /* 0x000e240000301000 */
[----:B0-----:R-:W-:-:S07]  /*3820*/  FSEL R17, -R26, R26, !P1 ;  /* 0x0000001a1a117208 */ /* 0x001fce0004800100 */
.L_x_70:
[----:B------:R-:W-:Y:S05]  /*3830*/  BSYNC.RECONVERGENT B0 ;  /* 0x0000000000007941 */ /* 0x000fea0003800200 */
.L_x_69:
[----:B------:R-:W0:Y:S01]  /*3840*/  F2F.F64.F32 R2, R21 ;  /* 0x0000001500027310 */ /* 0x000e220000201800 */
[----:B------:R-:W-:Y:S01]  /*3850*/  FMUL R29, R17, R17 ;  /* 0x00000011111d7220 */ /* 0x000fe20000400000 */
[----:B------:R-:W-:Y:S01]  /*3860*/  LOP3.LUT R22, R19, 0x1, RZ, 0xc0, !PT ;  /* 0x0000000113167812 */ /* 0x000fe200078ec0ff */
[----:B------:R-:W-:Y:S02]  /*3870*/  BSSY.RECONVERGENT B0, `(.L_x_72) ;  /* 0x000004b000007945 */ /* 0x000fe40003800200 */
[----:B------:R-:W-:Y:S01]  /*3880*/  FFMA R16, R29, R16, -0.0013887860113754868507 ;  /* 0xbab607ed1d107423 */ /* 0x000fe20000000010 */
[----:B------:R-:W-:-:S04]  /*3890*/  ISETP.NE.U32.AND P0, PT, R22, 0x1, PT ;  /* 0x000000011600780c */ /* 0x000fc80003f05070 */
[----:B------:R-:W-:Y:S02]  /*38a0*/  FSEL R16, R16, -0.00019574658654164522886, !P0 ;  /* 0xb94d415310107808 */ /* 0x000fe40004000000 */
[----:B------:R-:W-:Y:S01]  /*38b0*/  FSEL R22, R18, 0.0083327032625675201416, !P0 ;  /* 0x3c0885e412167808 */ /* 0x000fe20004000000 */
[----:B0-----:R-:W-:-:S04]  /*38c0*/  DMUL R2, R2, UR12 ;  /* 0x0000000c02027c28 */ /* 0x001fc80008000000 */
[C---:B------:R-:W-:Y:S01]  /*38d0*/  FFMA R16, R29.reuse, R16, R22 ;  /* 0x000000101d107223 */ /* 0x040fe20000000016 */
[----:B------:R-:W-:Y:S01]  /*38e0*/  FSEL R22, -R14, -0.16666662693023681641, !P0 ;  /* 0xbe2aaaa80e167808 */ /* 0x000fe20004000100 */
[----:B------:R0:W1:Y:S04]  /*38f0*/  F2F.F32.F64 R20, R2 ;  /* 0x0000000200147310 */ /* 0x0000680000301000 */
[----:B------:R-:W-:Y:S01]  /*3900*/  FFMA R16, R29, R16, R22 ;  /* 0x000000101d107223 */ /* 0x000fe20000000016 */
        /* <DEDUP_REMOVED lines=18> */
[----:B------:R-:W-:Y:S01]  /*3a30*/  IMAD.SHL.U32 R22, R20, 0x100, RZ ;  /* 0x0000010014167824 */ /* 0x000fe200078e00ff */
[----:B------:R-:W-:Y:S01]  /*3a40*/  MOV R24, RZ ;  /* 0x000000ff00187202 */ /* 0x000fe20000000f00 */
[----:B------:R-:W-:Y:S01]  /*3a50*/  IMAD.MOV.U32 R26, RZ, RZ, RZ ;  /* 0x000000ffff1a7224 */ /* 0x000fe200078e00ff */
[----:B------:R-:W-:Y:S02]  /*3a60*/  UMOV UR4, URZ ;  /* 0x000000ff00047c82 */ /* 0x000fe40008000000 */
[----:B------:R-:W-:-:S07]  /*3a70*/  LOP3.LUT R22, R22, 0x80000000, RZ, 0xfc, !PT ;  /* 0x8000000016167812 */ /* 0x000fce00078efcff */
.L_x_74:
        /* <DEDUP_REMOVED lines=11> */
[----:B------:R-:W-:Y:S01]  /*3b30*/  SHF.R.U32.HI R16, RZ, 0x17, R20 ;  /* 0x00000017ff107819 */ /* 0x000fe20000011614 */
[----:B------:R1:W-:Y:S03]  /*3b40*/  STL [R1+0x18], R24 ;  /* 0x0000181801007387 */ /* 0x0003e60000100800 */
[C---:B0-----:R-:W-:Y:S02]  /*3b50*/  LOP3.LUT R2, R16.reuse, 0xe0, RZ, 0xc0, !PT ;  /* 0x000000e010027812 */ /* 0x041fe400078ec0ff */
[----:B------:R-:W-:Y:S02]  /*3b60*/  LOP3.LUT P0, RZ, R16, 0x1f, RZ, 0xc0, !PT ;  /* 0x0000001f10ff7812 */ /* 0x000fe4000780c0ff */
[----:B------:R-:W-:-:S04]  /*3b70*/  IADD3 R2, PT, PT, R2, -0x80, RZ ;  /* 0xffffff8002027810 */ /* 0x000fc80007ffe0ff */
        /* <DEDUP_REMOVED lines=11> */
[C-C-:B------:R-:W-:Y:S01]  /*3c30*/  SHF.L.W.U32.HI R27, R3.reuse, 0x2, R22.reuse ;  /* 0x00000002031b7819 */ /* 0x140fe20000010e16 */
[----:B------:R-:W-:Y:S01]  /*3c40*/  IMAD.SHL.U32 R3, R3, 0x4, RZ ;  /* 0x0000000403037824 */ /* 0x000fe200078e00ff */
[----:B------:R-:W-:Y:S02]  /*3c50*/  SHF.R.U32.HI R22, RZ, 0x1e, R22 ;  /* 0x0000001eff167819 */ /* 0x000fe40000011616 */
[----:B------:R-:W-:-:S02]  /*3c60*/  SHF.R.S32.HI R16, RZ, 0x1f, R27 ;  /* 0x0000001fff107819 */ /* 0x000fc4000001141b */
[C---:B------:R-:W-:Y:S02]  /*3c70*/  LOP3.LUT R20, R27.reuse, R20, RZ, 0x3c, !PT ;  /* 0x000000141b147212 */ /* 0x040fe400078e3cff */
[C---:B------:R-:W-:Y:S02]  /*3c80*/  LOP3.LUT R2, R16.reuse, R3, RZ, 0x3c, !PT ;  /* 0x0000000310027212 */ /* 0x040fe400078e3cff */
[----:B------:R-:W-:Y:S02]  /*3c90*/  LOP3.LUT R3, R16, R27, RZ, 0x3c, !PT ;  /* 0x0000001b10037212 */ /* 0x000fe400078e3cff */
[----:B------:R-:W-:Y:S02]  /*3ca0*/  LEA.HI R27, R27, R22, RZ, 0x1 ;  /* 0x000000161b1b7211 */ /* 0x000fe400078f08ff */
[----:B------:R-:W-:Y:S02]  /*3cb0*/  ISETP.GE.AND P1, PT, R20, RZ, PT ;  /* 0x000000ff1400720c */ /* 0x000fe40003f26270 */
[----:B------:R-:W0:Y:S01]  /*3cc0*/  I2F.F64.S64 R2, R2 ;  /* 0x0000000200027312 */ /* 0x000e220000301c00 */
[----:B------:R-:W-:-:S05]  /*3cd0*/  IADD3 R20, PT, PT, -R27, RZ, RZ ;  /* 0x000000ff1b147210 */ /* 0x000fca0007ffe1ff */
[----:B------:R-:W-:Y:S01]  /*3ce0*/  @!P0 IMAD.MOV.U32 R27, RZ, RZ, R20 ;  /* 0x000000ffff1b8224 */ /* 0x000fe200078e0014 */
[----:B0-----:R-:W-:-:S10]  /*3cf0*/  DMUL R16, R2, UR4 ;  /* 0x0000000402107c28 */ /* 0x001fd40008000000 */
[----:B------:R-:W0:Y:S02]  /*3d00*/  F2F.F32.F64 R16, R16 ;  /* 0x0000001000107310 */ /* 0x000e240000301000 */
[----:B01----:R-:W-:-:S07]  /*3d10*/  FSEL R22, -R16, R16, !P1 ;  /* 0x0000001010167208 */ /* 0x003fce0004800100 */
.L_x_73:
[----:B------:R-:W-:Y:S05]  /*3d20*/  BSYNC.RECONVERGENT B0 ;  /* 0x0000000000007941 */ /* 0x000fea0003800200 */
.L_x_72:
[----:B------:R-:W0:Y:S01]  /*3d30*/  F2F.F64.F32 R2, R13 ;  /* 0x0000000d00027310 */ /* 0x000e220000201800 */
[----:B------:R-:W-:Y:S01]  /*3d40*/  LOP3.LUT R16, R27, 0x1, RZ, 0xc0, !PT ;  /* 0x000000011b107812 */ /* 0x000fe200078ec0ff */
[----:B------:R-:W-:Y:S01]  /*3d50*/  FMUL R17, R22, R22 ;  /* 0x0000001616117220 */ /* 0x000fe20000400000 */
[----:B------:R-:W-:Y:S01]  /*3d60*/  MOV R26, 0x37cbac00 ;  /* 0x37cbac00001a7802 */ /* 0x000fe20000000f00 */
[----:B------:R-:W-:Y:S01]  /*3d70*/  BSSY.RECONVERGENT B0, `(.L_x_75) ;  /* 0x000004b000007945 */ /* 0x000fe20003800200 */
[----:B------:R-:W-:-:S03]  /*3d80*/  ISETP.NE.U32.AND P0, PT, R16, 0x1, PT ;  /* 0x000000011000780c */ /* 0x000fc60003f05070 */
[----:B------:R-:W-:Y:S01]  /*3d90*/  FFMA R16, R17, R26, -0.0013887860113754868507 ;  /* 0xbab607ed11107423 */ /* 0x000fe2000000001a */
[----:B------:R-:W-:-:S04]  /*3da0*/  FSEL R18, R18, 0.0083327032625675201416, !P0 ;  /* 0x3c0885e412127808 */ /* 0x000fc80004000000 */
[----:B------:R-:W-:Y:S01]  /*3db0*/  FSEL R16, R16, -0.00019574658654164522886, !P0 ;  /* 0xb94d415310107808 */ /* 0x000fe20004000000 */
        /* <DEDUP_REMOVED lines=21> */
[----:B------:R-:W-:Y:S01]  /*3f10*/  @!P0 IMAD.MOV.U32 R24, RZ, RZ, RZ ;  /* 0x000000ffff188224 */ /* 0x000fe200078e00ff */
[----:B------:R-:W-:Y:S06]  /*3f20*/  @!P0 BRA `(.L_x_76) ;  /* 0x0000000000bc8947 */ /* 0x000fec0003800000 */
[----:B------:R-:W-:Y:S01]  /*3f30*/  SHF.L.U32 R22, R20, 0x8, RZ ;  /* 0x0000000814167819 */ /* 0x000fe200000006ff */
[----:B------:R-:W-:Y:S02]  /*3f40*/  HFMA2 R26, -RZ, RZ, 0, 0 ;  /* 0x00000000ff1a7431 */ /* 0x000fe400000001ff */
[----:B------:R-:W-:Y:S01]  /*3f50*/  IMAD.MOV.U32 R24, RZ, RZ, RZ ;  /* 0x000000ffff187224 */ /* 0x000fe200078e00ff */
[----:B------:R-:W-:Y:S01]  /*3f60*/  UMOV UR4, URZ ;  /* 0x000000ff00047c82 */ /* 0x000fe20008000000 */
[----:B------:R-:W-:-:S07]  /*3f70*/  LOP3.LUT R22, R22, 0x80000000, RZ, 0xfc, !PT ;  /* 0x8000000016167812 */ /* 0x000fce00078efcff */
.L_x_77:
[----:B0-----:R-:W0:Y:S02]  /*3f80*/  LDC.64 R2, c[0x4][RZ] ;  /* 0x01000000ff027b82 */ /* 0x001e240000000a00 */
[----:B0-----:R-:W-:-:S05]  /*3f90*/  IMAD.WIDE.U32 R16, R26, 0x4, R2 ;  /* 0x000000041a107825 */ /* 0x001fca00078e0002 */
[----:B------:R-:W2:Y:S01]  /*3fa0*/  LDG.E.CONSTANT R3, desc[UR8][R16.64] ;  /* 0x0000000810037981 */ /* 0x000ea2000c1e9900 */
[C---:B------:R-:W-:Y:S01]  /*3fb0*/  IMAD R27, R26.reuse, 0x4, R1 ;  /* 0x000000041a1b7824 */ /* 0x040fe200078e0201 */
[----:B------:R-:W-:-:S04]  /*3fc0*/  IADD3 R26, PT, PT, R26, 0x1, RZ ;  /* 0x000000011a1a7810 */ /* 0x000fc80007ffe0ff */
        /* <DEDUP_REMOVED lines=28> */
[C---:B------:R-:W-:Y:S02]  /*4190*/  LOP3.LUT R20, R27.reuse, R20, RZ, 0x3c, !PT ;  /* 0x000000141b147212 */ /* 0x040fe400078e3cff */
[----:B-1----:R-:W-:Y:S02]  /*41a0*/  LEA.HI R24, R27, R22, RZ, 0x1 ;  /* 0x000000161b187211 */ /* 0x002fe400078f08ff */
[----:B------:R-:W0:Y:S01]  /*41b0*/  I2F.F64.S64 R2, R2 ;  /* 0x0000000200027312 */ /* 0x000e220000301c00 */
[----:B------:R-:W-:-:S02]  /*41c0*/  ISETP.GE.AND P1, PT, R20, RZ, PT ;  /* 0x000000ff1400720c */ /* 0x000fc40003f26270 */
[----:B------:R-:W-:-:S05]  /*41d0*/  IMAD.MOV R20, RZ, RZ, -R24 ;  /* 0x000000ffff147224 */ /* 0x000fca00078e0a18 */
[----:B------:R-:W-:Y:S01]  /*41e0*/  @!P0 MOV R24, R20 ;  /* 0x0000001400188202 */ /* 0x000fe20000000f00 */
[----:B0-----:R-:W-:-:S10]  /*41f0*/  DMUL R16, R2, UR4 ;  /* 0x0000000402107c28 */ /* 0x001fd40008000000 */
[----:B------:R-:W0:Y:S02]  /*4200*/  F2F.F32.F64 R16, R16 ;  /* 0x0000001000107310 */ /* 0x000e240000301000 */
[----:B0-----:R-:W-:-:S07]  /*4210*/  FSEL R26, -R16, R16, !P1 ;  /* 0x00000010101a7208 */ /* 0x001fce0004800100 */
.L_x_76:
[----:B------:R-:W-:Y:S05]  /*4220*/  BSYNC.RECONVERGENT B0 ;  /* 0x0000000000007941 */ /* 0x000fea0003800200 */
.L_x_75:
[----:B------:R-:W-:Y:S01]  /*4230*/  FFMA R2, R10, 10000, R25 ;  /* 0x461c40000a027823 */ /* 0x000fe20000000019 */
[----:B------:R-:W-:Y:S02]  /*4240*/  IMAD.MOV.U32 R20, RZ, RZ, 0x37cbac00 ;  /* 0x37cbac00ff147424 */ /* 0x000fe400078e00ff */
[----:B------:R-:W-:Y:S01]  /*4250*/  FMUL R17, R26, R26 ;  /* 0x0000001a1a117220 */ /* 0x000fe20000400000 */
[C---:B------:R-:W-:Y:S01]  /*4260*/  LOP3.LUT R16, R24.reuse, 0x1, RZ, 0xc0, !PT ;  /* 0x0000000118107812 */ /* 0x040fe200078ec0ff */
[----:B------:R-:W-:Y:S01]  /*4270*/  FFMA R27, R9, -10000, R2 ;  /* 0xc61c4000091b7823 */ /* 0x000fe20000000002 */
[----:B------:R-:W-:Y:S01]  /*4280*/  LOP3.LUT P1, RZ, R24, 0x2, RZ, 0xc0, !PT ;  /* 0x0000000218ff7812 */ /* 0x000fe2000782c0ff */
[----:B------:R-:W-:Y:S01]  /*4290*/  FFMA R25, R17, R20, -0.0013887860113754868507 ;  /* 0xbab607ed11197423 */ /* 0x000fe20000000014 */
[----:B------:R-:W-:Y:S01]  /*42a0*/  ISETP.NE.U32.AND P0, PT, R16, 0x1, PT ;  /* 0x000000011000780c */ /* 0x000fe20003f05070 */
[----:B------:R-:W0:Y:S01]  /*42b0*/  F2F.F64.F32 R2, R27 ;  /* 0x0000001b00027310 */ /* 0x000e220000201800 */
[----:B------:R-:W-:Y:S01]  /*42c0*/  MOV R20, 0x3d2aaabb ;  /* 0x3d2aaabb00147802 */ /* 0x000fe20000000f00 */
[----:B------:R-:W-:Y:S01]  /*42d0*/  BSSY.RECONVERGENT B0, `(.L_x_78) ;  /* 0x0000058000007945 */ /* 0x000fe20003800200 */
[----:B------:R-:W-:-:S02]  /*42e0*/  FSEL R16, R25, -0.00019574658654164522886, !P0 ;  /* 0xb94d415319107808 */ /* 0x000fc40004000000 */
[----:B------:R-:W-:Y:S02]  /*42f0*/  FSEL R28, R20, 0.0083327032625675201416, !P0 ;  /* 0x3c0885e4141c7808 */ /* 0x000fe40004000000 */
[----:B------:R-:W-:Y:S01]  /*4300*/  FSEL R25, -R14, -0.16666662693023681641, !P0 ;  /* 0xbe2aaaa80e197808 */ /* 0x000fe20004000100 */
[----:B------:R-:W1:Y:S02]  /*4310*/  FRND.FLOOR R24, R15 ;  /* 0x0000000f00187307 */ /* 0x000e640000205000 */
[----:B------:R-:W-:Y:S01]  /*4320*/  FFMA R28, R17, R16, R28 ;  /* 0x00000010111c7223 */ /* 0x000fe2000000001c */
[----:B------:R-:W-:-:S03]  /*4330*/  FSEL R16, R26, 1, P0 ;  /* 0x3f8000001a107808 */ /* 0x000fc60000000000 */
[C---:B------:R-:W-:Y:S01]  /*4340*/  FFMA R25, R17.reuse, R28, R25 ;  /* 0x0000001c11197223 */ /* 0x040fe20000000019 */
[----:B0-----:R-:W-:Y:S01]  /*4350*/  DMUL R2, R2, UR12 ;  /* 0x0000000c02027c28 */ /* 0x001fe20008000000 */
[----:B------:R-:W-:Y:S01]  /*4360*/  FFMA R17, R17, R16, RZ ;  /* 0x0000001011117223 */ /* 0x000fe200000000ff */
[----:B------:R-:W0:Y:S03]  /*4370*/  FRND.FLOOR R26, R19 ;  /* 0x00000013001a7307 */ /* 0x000e260000205000 */
[----:B------:R-:W-:Y:S01]  /*4380*/  FFMA R16, R17, R25, R16 ;  /* 0x0000001911107223 */ /* 0x000fe20000000010 */
[----:B-1----:R-:W-:-:S03]  /*4390*/  FADD R24, R15, -R24 ;  /* 0x800000180f187221 */ /* 0x002fc60000000000 */
[----:B------:R-:W-:Y:S01]  /*43a0*/  @P1 FADD R16, RZ, -R16 ;  /* 0x80000010ff101221 */ /* 0x000fe20000000000 */
[----:B------:R-:W1:Y:S01]  /*43b0*/  F2F.F32.F64 R22, R2 ;  /* 0x0000000200167310 */ /* 0x000e620000301000 */
[----:B------:R-:W-:Y:S02]  /*43c0*/  FADD R15, -R11, 1 ;  /* 0x3f8000000b0f7421 */ /* 0x000fe40000000100 */
[----:B------:R-:W-:Y:S01]  /*43d0*/  FMUL R16, R16, 100000 ;  /* 0x47c3500010107820 */ /* 0x000fe20000400000 */
[----:B0-----:R-:W-:-:S04]  /*43e0*/  FADD R26, R19, -R26 ;  /* 0x8000001a131a7221 */ /* 0x001fc80000000000 */
[----:B------:R-:W0:Y:S01]  /*43f0*/  FRND.FLOOR R17, R16 ;  /* 0x0000001000117307 */ /* 0x000e220000205000 */
[----:B------:R-:W-:Y:S01]  /*4400*/  FMUL R26, R11, R26 ;  /* 0x0000001a0b1a7220 */ /* 0x000fe20000400000 */
[----:B-1----:R-:W-:-:S06]  /*4410*/  FMUL R25, R22, 0.63661974668502807617 ;  /* 0x3f22f98316197820 */ /* 0x002fcc0000400000 */
[----:B------:R-:W1:Y:S01]  /*4420*/  FRND.FLOOR R3, R18 ;  /* 0x0000001200037307 */ /* 0x000e620000205000 */
[----:B------:R-:W-:Y:S01]  /*4430*/  FSETP.GE.AND P0, PT, |R22|, 105615, PT ;  /* 0x47ce47801600780b */ /* 0x000fe20003f06200 */
[----:B------:R-:W-:Y:S01]  /*4440*/  FFMA R19, R15, R24, R26 ;  /* 0x000000180f137223 */ /* 0x000fe2000000001a */
[----:B0-----:R-:W-:-:S05]  /*4450*/  FADD R2, R16, -R17 ;  /* 0x8000001110027221 */ /* 0x001fca0000000000 */
[----:B------:R-:W0:Y:S01]  /*4460*/  F2I.NTZ R25, R25 ;  /* 0x0000001900197305 */ /* 0x000e220000203100 */
[----:B-1----:R-:W-:Y:S01]  /*4470*/  FADD R28, R18, -R3 ;  /* 0x80000003121c7221 */ /* 0x002fe20000000000 */
[----:B------:R-:W-:Y:S01]  /*4480*/  FMUL R3, R11, R2 ;  /* 0x000000020b037220 */ /* 0x000fe20000400000 */
[----:B------:R-:W-:-:S03]  /*4490*/  FADD R18, -R12, 1 ;  /* 0x3f8000000c127421 */ /* 0x000fc60000000100 */
[----:B------:R-:W-:Y:S01]  /*44a0*/  FFMA R3, R15, R28, R3 ;  /* 0x0000001c0f037223 */ /* 0x000fe20000000003 */
[----:B0-----:R-:W-:-:S05]  /*44b0*/  I2FP.F32.S32 R17, R25 ;  /* 0x0000001900117245 */ /* 0x001fca0000201400 */
[----:B------:R-:W-:-:S04]  /*44c0*/  FFMA R2, R17, -1.5707962512969970703, R22 ;  /* 0xbfc90fda11027823 */ /* 0x000fc80000000016 */
[----:B------:R-:W-:Y:S01]  /*44d0*/  FFMA R24, R17, -7.5497894158615963534e-08, R2 ;  /* 0xb3a2216811187823 */ /* 0x000fe20000000002 */
[----:B------:R-:W-:-:S03]  /*44e0*/  FMUL R2, R12, R3 ;  /* 0x000000030c027220 */ /* 0x000fc60000400000 */
[----:B------:R-:W-:Y:S01]  /*44f0*/  FFMA R24, R17, -5.3903029534742383927e-15, R24 ;  /* 0xa7c234c511187823 */ /* 0x000fe20000000018 */
[----:B------:R-:W-:Y:S01]  /*4500*/  FFMA R19, R19, R18, R2 ;  /* 0x0000001213137223 */ /* 0x000fe20000000002 */
        /* <DEDUP_REMOVED lines=10> */
.L_x_80:
        /* <DEDUP_REMOVED lines=34> */
[----:B------:R-:W-:Y:S02]  /*47d0*/  LEA.HI R25, R25, R24, RZ, 0x1 ;  /* 0x0000001819197211 */ /* 0x000fe400078f08ff */
[----:B------:R-:W0:Y:S01]  /*47e0*/  I2F.F64.S64 R2, R2 ;  /* 0x0000000200027312 */ /* 0x000e220000301c00 */
[----:B------:R-:W-:-:S02]  /*47f0*/  ISETP.GE.AND P1, PT, R22, RZ, PT ;  /* 0x000000ff1600720c */ /* 0x000fc40003f26270 */
[----:B------:R-:W-:-:S05]  /*4800*/  IMAD.MOV R22, RZ, RZ, -R25 ;  /* 0x000000ffff167224 */ /* 0x000fca00078e0a19 */
[----:B------:R-:W-:Y:S01]  /*4810*/  @!P0 MOV R25, R22 ;  /* 0x0000001600198202 */ /* 0x000fe20000000f00 */
[----:B0-----:R-:W-:-:S10]  /*4820*/  DMUL R16, R2, UR4 ;  /* 0x0000000402107c28 */ /* 0x001fd40008000000 */
[----:B------:R-:W0:Y:S02]  /*4830*/  F2F.F32.F64 R16, R16 ;  /* 0x0000001000107310 */ /* 0x000e240000301000 */
[----:B01----:R-:W-:-:S07]  /*4840*/  FSEL R24, -R16, R16, !P1 ;  /* 0x0000001010187208 */ /* 0x003fce0004800100 */
.L_x_79:
[----:B------:R-:W-:Y:S05]  /*4850*/  BSYNC.RECONVERGENT B0 ;  /* 0x0000000000007941 */ /* 0x000fea0003800200 */
.L_x_78:
[----:B------:R-:W-:Y:S01]  /*4860*/  FFMA R2, R10, 10000, R23 ;  /* 0x461c40000a027823 */ /* 0x000fe20000000017 */
[----:B------:R-:W-:Y:S01]  /*4870*/  LOP3.LUT R16, R25, 0x1, RZ, 0xc0, !PT ;  /* 0x0000000119107812 */ /* 0x000fe200078ec0ff */
[----:B------:R-:W-:Y:S02]  /*4880*/  IMAD.MOV.U32 R22, RZ, RZ, 0x37cbac00 ;  /* 0x37cbac00ff167424 */ /* 0x000fe400078e00ff */
[----:B------:R-:W-:Y:S01]  /*4890*/  FMUL R17, R24, R24 ;  /* 0x0000001818117220 */ /* 0x000fe20000400000 */
[----:B------:R-:W-:Y:S01]  /*48a0*/  FFMA R27, R9, -10000, R2 ;  /* 0xc61c4000091b7823 */ /* 0x000fe20000000002 */
[----:B------:R-:W-:Y:S01]  /*48b0*/  ISETP.NE.U32.AND P0, PT, R16, 0x1, PT ;  /* 0x000000011000780c */ /* 0x000fe20003f05070 */
[----:B------:R-:W-:Y:S01]  /*48c0*/  BSSY.RECONVERGENT B0, `(.L_x_81) ;  /* 0x000004a000007945 */ /* 0x000fe20003800200 */
[----:B------:R-:W-:Y:S01]  /*48d0*/  FFMA R16, R17, R22, -0.0013887860113754868507 ;  /* 0xbab607ed11107423 */ /* 0x000fe20000000016 */
[----:B------:R-:W0:Y:S01]  /*48e0*/  F2F.F64.F32 R2, R27 ;  /* 0x0000001b00027310 */ /* 0x000e220000201800 */
[----:B------:R-:W-:-:S03]  /*48f0*/  FSEL R20, R20, 0.0083327032625675201416, !P0 ;  /* 0x3c0885e414147808 */ /* 0x000fc60004000000 */
[----:B------:R-:W-:-:S05]  /*4900*/  FSEL R16, R16, -0.00019574658654164522886, !P0 ;  /* 0xb94d415310107808 */ /* 0x000fca0004000000 */
[----:B------:R-:W-:Y:S01]  /*4910*/  FFMA R16, R17, R16, R20 ;  /* 0x0000001011107223 */ /* 0x000fe20000000014 */
[----:B------:R-:W-:Y:S01]  /*4920*/  FSEL R20, -R14, -0.16666662693023681641, !P0 ;  /* 0xbe2aaaa80e147808 */ /* 0x000fe20004000100 */
[----:B0-----:R-:W-:-:S04]  /*4930*/  DMUL R2, R2, UR12 ;  /* 0x0000000c02027c28 */ /* 0x001fc80008000000 */
[----:B------:R-:W-:Y:S02]  /*4940*/  FFMA R16, R17, R16, R20 ;  /* 0x0000001011107223 */ /* 0x000fe40000000014 */
        /* <DEDUP_REMOVED lines=20> */
[----:B------:R-:W-:Y:S01]  /*4a90*/  CS2R R24, SRZ ;  /* 0x0000000000187805 */ /* 0x000fe2000001ff00 */
[----:B------:R-:W-:-:S03]  /*4aa0*/  UMOV UR4, URZ ;  /* 0x000000ff00047c82 */ /* 0x000fc60008000000 */
[----:B------:R-:W-:-:S07]  /*4ab0*/  LOP3.LUT R26, R26, 0x80000000, RZ, 0xfc, !PT ;  /* 0x800000001a1a7812 */ /* 0x000fce00078efcff */
.L_x_83:
        /* <DEDUP_REMOVED lines=29> */
[----:B-1----:R-:W-:Y:S02]  /*4c90*/  SHF.R.U32.HI R25, RZ, 0x1e, R24 ;  /* 0x0000001eff197819 */ /* 0x002fe40000011618 */
[----:B------:R-:W-:-:S02]  /*4ca0*/  SHF.R.S32.HI R16, RZ, 0x1f, R26 ;  /* 0x0000001fff107819 */ /* 0x000fc4000001141a */
[----:B------:R-:W-:Y:S02]  /*4cb0*/  LOP3.LUT R23, R26, R23, RZ, 0x3c, !PT ;  /* 0x000000171a177212 */ /* 0x000fe400078e3cff */
        /* <DEDUP_REMOVED lines=9> */
[----:B0-----:R-:W-:-:S07]  /*4d50*/  FSEL R25, -R16, R16, !P1 ;  /* 0x0000001010197208 */ /* 0x001fce0004800100 */
.L_x_82:
[----:B------:R-:W-:Y:S05]  /*4d60*/  BSYNC.RECONVERGENT B0 ;  /* 0x0000000000007941 */ /* 0x000fea0003800200 */
.L_x_81:
[----:B------:R-:W-:Y:S01]  /*4d70*/  FFMA R2, R10, 10000, R21 ;  /* 0x461c40000a027823 */ /* 0x000fe20000000015 */
[----:B------:R-:W-:Y:S01]  /*4d80*/  FMUL R17, R25, R25 ;  /* 0x0000001919117220 */ /* 0x000fe20000400000 */
[----:B------:R-:W-:Y:S01]  /*4d90*/  LOP3.LUT R16, R26, 0x1, RZ, 0xc0, !PT ;  /* 0x000000011a107812 */ /* 0x000fe200078ec0ff */
[----:B------:R-:W-:Y:S01]  /*4da0*/  BSSY.RECONVERGENT B0, `(.L_x_84) ;  /* 0x000004d000007945 */ /* 0x000fe20003800200 */
[----:B------:R-:W-:Y:S01]  /*4db0*/  FFMA R27, R9, -10000, R2 ;  /* 0xc61c4000091b7823 */ /* 0x000fe20000000002 */
[----:B------:R-:W-:Y:S01]  /*4dc0*/  FFMA R23, R17, R22, -0.0013887860113754868507 ;  /* 0xbab607ed11177423 */ /* 0x000fe20000000016 */
[----:B------:R-:W-:Y:S02]  /*4dd0*/  ISETP.NE.U32.AND P0, PT, R16, 0x1, PT ;  /* 0x000000011000780c */ /* 0x000fe40003f05070 */
[----:B------:R-:W0:Y:S01]  /*4de0*/  F2F.F64.F32 R2, R27 ;  /* 0x0000001b00027310 */ /* 0x000e220000201800 */
[----:B------:R-:W-:Y:S02]  /*4df0*/  MOV R22, 0x3d2aaabb ;  /* 0x3d2aaabb00167802 */ /* 0x000fe40000000f00 */
[----:B------:R-:W-:-:S02]  /*4e00*/  FSEL R16, R23, -0.00019574658654164522886, !P0 ;  /* 0xb94d415317107808 */ /* 0x000fc40004000000 */
[----:B------:R-:W-:-:S05]  /*4e10*/  FSEL R28, R22, 0.0083327032625675201416, !P0 ;  /* 0x3c0885e4161c7808 */ /* 0x000fca0004000000 */
        /* <DEDUP_REMOVED lines=23> */
[----:B------:R-:W-:Y:S02]  /*4f90*/  SHF.L.U32 R26, R21, 0x8, RZ ;  /* 0x00000008151a7819 */ /* 0x000fe400000006ff */
[----:B------:R-:W-:Y:S01]  /*4fa0*/  CS2R R24, SRZ ;  /* 0x0000000000187805 */ /* 0x000fe2000001ff00 */
[----:B------:R-:W-:Y:S01]  /*4fb0*/  UMOV UR4, URZ ;  /* 0x000000ff00047c82 */ /* 0x000fe20008000000 */
[----:B------:R-:W-:-:S07]  /*4fc0*/  LOP3.LUT R26, R26, 0x80000000, RZ, 0xfc, !PT ;  /* 0x800000001a1a7812 */ /* 0x000fce00078efcff */
.L_x_86:
        /* <DEDUP_REMOVED lines=26> */
[--C-:B-1----:R-:W-:Y:S02]  /*5170*/  SHF.R.U32.HI R25, RZ, 0x1e, R24.reuse ;  /* 0x0000001eff197819 */ /* 0x102fe40000011618 */
[C---:B------:R-:W-:Y:S02]  /*5180*/  SHF.L.W.U32.HI R26, R3.reuse, 0x2, R24 ;  /* 0x00000002031a7819 */ /* 0x040fe40000010e18 */
[----:B------:R-:W-:Y:S02]  /*5190*/  SHF.L.U32 R3, R3, 0x2, RZ ;  /* 0x0000000203037819 */ /* 0x000fe400000006ff */
[----:B------:R-:W-:-:S02]  /*51a0*/  SHF.R.S32.HI R16, RZ, 0x1f, R26 ;  /* 0x0000001fff107819 */ /* 0x000fc4000001141a */
[----:B------:R-:W-:Y:S02]  /*51b0*/  ISETP.GE.AND P0, PT, R21, RZ, PT ;  /* 0x000000ff1500720c */ /* 0x000fe40003f06270 */
        /* <DEDUP_REMOVED lines=10> */
[----:B0-----:R-:W-:-:S07]  /*5260*/  FSEL R25, -R16, R16, !P1 ;  /* 0x0000001010197208 */ /* 0x001fce0004800100 */
.L_x_85:
[----:B------:R-:W-:Y:S05]  /*5270*/  BSYNC.RECONVERGENT B0 ;  /* 0x0000000000007941 */ /* 0x000fea0003800200 */
.L_x_84:
[----:B------:R-:W-:Y:S01]  /*5280*/  FFMA R10, R10, 10000, R13 ;  /* 0x461c40000a0a7823 */ /* 0x000fe2000000000d */
[----:B------:R-:W-:Y:S01]  /*5290*/  FMUL R13, R25, R25 ;  /* 0x00000019190d7220 */ /* 0x000fe20000400000 */
[----:B------:R-:W-:Y:S01]  /*52a0*/  LOP3.LUT R16, R24, 0x1, RZ, 0xc0, !PT ;  /* 0x0000000118107812 */ /* 0x000fe200078ec0ff */
[----:B------:R-:W-:Y:S01]  /*52b0*/  BSSY.RECONVERGENT B0, `(.L_x_87) ;  /* 0x000004e000007945 */ /* 0x000fe20003800200 */
[----:B------:R-:W-:Y:S01]  /*52c0*/  FFMA R21, R9, -10000, R10 ;  /* 0xc61c400009157823 */ /* 0x000fe2000000000a */
[----:B------:R-:W-:Y:S01]  /*52d0*/  IMAD.MOV.U32 R10, RZ, RZ, 0x37cbac00 ;  /* 0x37cbac00ff0a7424 */ /* 0x000fe200078e00ff */
[----:B------:R-:W-:Y:S02]  /*52e0*/  ISETP.NE.U32.AND P0, PT, R16, 0x1, PT ;  /* 0x000000011000780c */ /* 0x000fe40003f05070 */
[----:B------:R-:W0:Y:S01]  /*52f0*/  F2F.F64.F32 R2, R21 ;  /* 0x0000001500027310 */ /* 0x000e220000201800 */
[----:B------:R-:W-:Y:S01]  /*5300*/  FFMA R17, R13, R10, -0.0013887860113754868507 ;  /* 0xbab607ed0d117423 */ /* 0x000fe2000000000a */
[----:B------:R-:W-:-:S04]  /*5310*/  FSEL R28, R22, 0.0083327032625675201416, !P0 ;  /* 0x3c0885e4161c7808 */ /* 0x000fc80004000000 */
[----:B------:R-:W-:Y:S02]  /*5320*/  FSEL R16, R17, -0.00019574658654164522886, !P0 ;  /* 0xb94d415311107808 */ /* 0x000fe40004000000 */
[----:B------:R-:W-:-:S03]  /*5330*/  FSEL R17, -R14, -0.16666662693023681641, !P0 ;  /* 0xbe2aaaa80e117808 */ /* 0x000fc60004000100 */
[----:B------:R-:W-:Y:S01]  /*5340*/  FFMA R16, R13, R16, R28 ;  /* 0x000000100d107223 */ /* 0x000fe2000000001c */
[----:B0-----:R-:W-:-:S03]  /*5350*/  DMUL R2, R2, UR12 ;  /* 0x0000000c02027c28 */ /* 0x001fc60008000000 */
[----:B------:R-:W-:-:S03]  /*5360*/  FFMA R16, R13, R16, R17 ;  /* 0x000000100d107223 */ /* 0x000fc60000000011 */
        /* <DEDUP_REMOVED lines=24> */
.L_x_89:
        /* <DEDUP_REMOVED lines=13> */
[C---:B------:R-:W-:Y:S02]  /*55c0*/  LOP3.LUT R2, R16.reuse, 0xe0, RZ, 0xc0, !PT ;  /* 0x000000e010027812 */ /* 0x040fe400078ec0ff */
        /* <DEDUP_REMOVED lines=13> */
[C-C-:B0-----:R-:W-:Y:S01]  /*56a0*/  SHF.L.W.U32.HI R26, R2.reuse, 0x2, R21.reuse ;  /* 0x00000002021a7819 */ /* 0x141fe20000010e15 */
        /* <DEDUP_REMOVED lines=14> */
.L_x_88:
[----:B------:R-:W-:Y:S05]  /*5790*/  BSYNC.RECONVERGENT B0 ;  /* 0x0000000000007941 */ /* 0x000fea0003800200 */
.L_x_87:
[----:B------:R-:W-:Y:S01]  /*57a0*/  FMUL R9, R2, R2 ;  /* 0x0000000202097220 */ /* 0x000fe20000400000 */
[C---:B------:R-:W-:Y:S01]  /*57b0*/  LOP3.LUT R3, R26.reuse, 0x1, RZ, 0xc0, !PT ;  /* 0x000000011a037812 */ /* 0x040fe200078ec0ff */
[----:B------:R-:W0:Y:S01]  /*57c0*/  FRND.FLOOR R16, R13 ;  /* 0x0000000d00107307 */ /* 0x000e220000205000 */
[----:B------:R-:W-:Y:S01]  /*57d0*/  LOP3.LUT P1, RZ, R26, 0x2, RZ, 0xc0, !PT ;  /* 0x000000021aff7812 */ /* 0x000fe2000782c0ff */
[----:B------:R-:W-:Y:S01]  /*57e0*/  FFMA R10, R9, R10, -0.0013887860113754868507 ;  /* 0xbab607ed090a7423 */ /* 0x000fe2000000000a */
[----:B------:R-:W-:Y:S01]  /*57f0*/  ISETP.NE.U32.AND P0, PT, R3, 0x1, PT ;  /* 0x000000010300780c */ /* 0x000fe20003f05070 */
[----:B------:R-:W-:-:S03]  /*5800*/  UMOV UR4, 0x3fc00000 ;  /* 0x3fc0000000047882 */ /* 0x000fc60000000000 */
[----:B------:R-:W-:Y:S01]  /*5810*/  FSEL R22, R22, 0.0083327032625675201416, !P0 ;  /* 0x3c0885e416167808 */ /* 0x000fe20004000000 */
[----:B------:R-:W1:Y:S01]  /*5820*/  FRND.FLOOR R3, R20 ;  /* 0x0000001400037307 */ /* 0x000e620000205000 */
[----:B------:R-:W-:Y:S02]  /*5830*/  FSEL R10, R10, -0.00019574658654164522886, !P0 ;  /* 0xb94d41530a0a7808 */ /* 0x000fe40004000000 */
[----:B------:R-:W-:Y:S02]  /*5840*/  FSEL R17, -R14, -0.16666662693023681641, !P0 ;  /* 0xbe2aaaa80e117808 */ /* 0x000fe40004000100 */
[----:B------:R-:W-:Y:S01]  /*5850*/  FSEL R2, R2, 1, P0 ;  /* 0x3f80000002027808 */ /* 0x000fe20000000000 */
[----:B------:R-:W-:Y:S01]  /*5860*/  FFMA R10, R9, R10, R22 ;  /* 0x0000000a090a7223 */ /* 0x000fe20000000016 */
[----:B0-----:R-:W-:Y:S01]  /*5870*/  FADD R16, R13, -R16 ;  /* 0x800000100d107221 */ /* 0x001fe20000000000 */
[----:B------:R-:W0:Y:S02]  /*5880*/  FRND.FLOOR R14, R23 ;  /* 0x00000017000e7307 */ /* 0x000e240000205000 */
[C---:B------:R-:W-:Y:S01]  /*5890*/  FFMA R10, R9.reuse, R10, R17 ;  /* 0x0000000a090a7223 */ /* 0x040fe20000000011 */
[----:B------:R-:W-:-:S04]  /*58a0*/  FFMA R9, R9, R2, RZ ;  /* 0x0000000209097223 */ /* 0x000fc800000000ff */
[----:B------:R-:W-:Y:S01]  /*58b0*/  FFMA R2, R9, R10, R2 ;  /* 0x0000000a09027223 */ /* 0x000fe20000000002 */
[----:B------:R-:W-:Y:S01]  /*58c0*/  FMUL R9, R8, 16 ;  /* 0x4180000008097820 */ /* 0x000fe20000400000 */
[----:B-1----:R-:W-:Y:S02]  /*58d0*/  FADD R20, R20, -R3 ;  /* 0x8000000314147221 */ /* 0x002fe40000000000 */
[----:B------:R-:W-:Y:S01]  /*58e0*/  @P1 FADD R2, RZ, -R2 ;  /* 0x80000002ff021221 */ /* 0x000fe20000000000 */
[----:B------:R-:W-:Y:S02]  /*58f0*/  FMUL R21, R6, R9 ;  /* 0x0000000906157220 */ /* 0x000fe40000400000 */
[----:B------:R-:W-:Y:S01]  /*5900*/  MUFU.RCP R9, R8 ;  /* 0x0000000800097308 */ /* 0x000fe20000001000 */
[----:B------:R-:W-:Y:S01]  /*5910*/  FMUL R2, R2, 100000 ;  /* 0x47c3500002027820 */ /* 0x000fe20000400000 */
[----:B0-----:R-:W-:-:S06]  /*5920*/  FADD R14, R23, -R14 ;  /* 0x8000000e170e7221 */ /* 0x001fcc0000000000 */
[----:B------:R-:W0:Y:S08]  /*5930*/  FRND.FLOOR R17, R2 ;  /* 0x0000000200117307 */ /* 0x000e300000205000 */
[----:B------:R-:W1:Y:S01]  /*5940*/  FRND.FLOOR R22, R21 ;  /* 0x0000001500167307 */ /* 0x000e620000205000 */
[----:B0-----:R-:W-:-:S04]  /*5950*/  FADD R10, R2, -R17 ;  /* 0x80000011020a7221 */ /* 0x001fc80000000000 */
[C---:B------:R-:W-:Y:S01]  /*5960*/  FMUL R10, R11.reuse, R10 ;  /* 0x0000000a0b0a7220 */ /* 0x040fe20000400000 */
[----:B------:R-:W-:Y:S01]  /*5970*/  FMUL R11, R11, R14 ;  /* 0x0000000e0b0b7220 */ /* 0x000fe20000400000 */
[----:B-1----:R-:W-:Y:S02]  /*5980*/  FADD R22, R21, -R22 ;  /* 0x8000001615167221 */ /* 0x002fe40000000000 */
[C---:B------:R-:W-:Y:S01]  /*5990*/  FFMA R3, R15.reuse, R16, R10 ;  /* 0x000000100f037223 */ /* 0x040fe2000000000a */
[----:B------:R-:W-:Y:S01]  /*59a0*/  FFMA R11, R15, R20, R11 ;  /* 0x000000140f0b7223 */ /* 0x000fe2000000000b */
[----:B------:R-:W-:Y:S01]  /*59b0*/  MOV R15, UR4 ;  /* 0x00000004000f7c02 */ /* 0x000fe20008000f00 */
[----:B------:R-:W-:Y:S01]  /*59c0*/  FADD R2, R22, R22 ;  /* 0x0000001616027221 */ /* 0x000fe20000000000 */
[----:B------:R-:W-:Y:S01]  /*59d0*/  FMUL R13, R12, R3 ;  /* 0x000000030c0d7220 */ /* 0x000fe20000400000 */
[----:B------:R-:W-:Y:S01]  /*59e0*/  FFMA R12, -R8, R9, 1 ;  /* 0x3f800000080c7423 */ /* 0x000fe20000000109 */
[----:B------:R-:W0:Y:S01]  /*59f0*/  FCHK P0, R15, R8 ;  /* 0x000000080f007302 */ /* 0x000e220000000000 */
[----:B------:R-:W-:Y:S01]  /*5a00*/  FMUL R10, R22, R22 ;  /* 0x00000016160a7220 */ /* 0x000fe20000400000 */
[----:B------:R-:W-:Y:S01]  /*5a10*/  FADD R3, -R2, 3 ;  /* 0x4040000002037421 */ /* 0x000fe20000000100 */
[----:B------:R-:W-:Y:S01]  /*5a20*/  FFMA R2, R9, R12, R9 ;  /* 0x0000000c09027223 */ /* 0x000fe20000000009 */
[----:B------:R-:W-:Y:S01]  /*5a30*/  FFMA R18, R18, R11, R13 ;  /* 0x0000000b12127223 */ /* 0x000fe2000000000d */
[----:B------:R-:W-:-:S02]  /*5a40*/  IMAD.MOV.U32 R12, RZ, RZ, 0x40000000 ;  /* 0x40000000ff0c7424 */ /* 0x000fc400078e00ff */
[----:B------:R-:W-:Y:S01]  /*5a50*/  FMUL R3, R3, R10 ;  /* 0x0000000a03037220 */ /* 0x000fe20000400000 */
[----:B------:R-:W-:-:S03]  /*5a60*/  FFMA R9, R2, 1.5, RZ ;  /* 0x3fc0000002097823 */ /* 0x000fc600000000ff */
[C---:B------:R-:W-:Y:S01]  /*5a70*/  FMUL R18, R3.reuse, R18 ;  /* 0x0000001203127220 */ /* 0x040fe20000400000 */
[----:B------:R-:W-:Y:S01]  /*5a80*/  FADD R10, -R3, 1 ;  /* 0x3f800000030a7421 */ /* 0x000fe20000000100 */
[----:B------:R-:W-:-:S03]  /*5a90*/  FFMA R11, -R8, R9, 1.5 ;  /* 0x3fc00000080b7423 */ /* 0x000fc60000000109 */
[----:B------:R-:W-:Y:S01]  /*5aa0*/  FFMA R3, R19, R10, R18 ;  /* 0x0000000a13037223 */ /* 0x000fe20000000012 */
[----:B------:R-:W-:-:S03]  /*5ab0*/  FFMA R2, R2, R11, R9 ;  /* 0x0000000b02027223 */ /* 0x000fc60000000009 */
[----:B------:R-:W-:Y:S01]  /*5ac0*/  FFMA R3, R3, R12, -1 ;  /* 0xbf80000003037423 */ /* 0x000fe2000000000c */
[----:B0-----:R-:W-:Y:S06]  /*5ad0*/  @!P0 BRA `(.L_x_90) ;  /* 0x00000000000c8947 */ /* 0x001fec0003800000 */
[----:B------:R-:W-:Y:S01]  /*5ae0*/  HFMA2 R2, -RZ, RZ, 1.9375, 0 ;  /* 0x3fc00000ff027431 */ /* 0x000fe200000001ff */
[----:B------:R-:W-:-:S07]  /*5af0*/  MOV R10, 0x5b10 ;  /* 0x00005b10000a7802 */ /* 0x000fce0000000f00 */
[----:B------:R-:W-:Y:S05]  /*5b00*/  CALL.REL.NOINC `($__internal_2_$__cuda_sm3x_div_rn_noftz_f32_slowpath) ;  /* 0x0000000c00207944 */ /* 0x000fea0003c00000 */
.L_x_90:
[----:B------:R-:W-:Y:S01]  /*5b10*/  FFMA R4, R3, R2, R4 ;  /* 0x0000000203047223 */ /* 0x000fe20000000004 */
[----:B------:R-:W-:Y:S06]  /*5b20*/  BRA.U UP0, `(.L_x_91) ;  /* 0xffffffb500047547 */ /* 0x000fec000b83ffff */
[----:B------:R-:W-:Y:S01]  /*5b30*/  FMNMX R2, RZ, R4, !PT ;  /* 0x00000004ff027209 */ /* 0x000fe20007800000 */
[----:B------:R-:W-:Y:S01]  /*5b40*/  IMAD.MOV.U32 R11, RZ, RZ, 0x3a2c32e4 ;  /* 0x3a2c32e4ff0b7424 */ /* 0x000fe200078e00ff */
[----:B------:R-:W-:Y:S02]  /*5b50*/  BSSY.RECONVERGENT B0, `(.L_x_92) ;  /* 0x000005c000007945 */ /* 0x000fe40003800200 */
[C---:B------:R-:W-:Y:S01]  /*5b60*/  FSETP.GEU.AND P0, PT, |R2|.reuse, 1.175494350822287508e-38, PT ;  /* 0x008000000200780b */ /* 0x040fe20003f0e200 */
[C---:B------:R-:W-:Y:S01]  /*5b70*/  FMUL R3, |R2|.reuse, 16777216 ;  /* 0x4b80000002037820 */ /* 0x040fe20000400200 */
[----:B------:R-:W-:-:S04]  /*5b80*/  FSETP.NEU.AND P1, PT, R2, 1, PT ;  /* 0x3f8000000200780b */ /* 0x000fc80003f2d000 */
[----:B------:R-:W-:-:S05]  /*5b90*/  FSEL R3, R3, |R2|, !P0 ;  /* 0x4000000203037208 */ /* 0x000fca0004000000 */
[----:B------:R-:W-:-:S05]  /*5ba0*/  VIADD R5, R3, 0xc0cafb0d ;  /* 0xc0cafb0d03057836 */ /* 0x000fca0000000000 */
[----:B------:R-:W-:-:S04]  /*5bb0*/  LOP3.LUT R6, R5, 0xff800000, RZ, 0xc0, !PT ;  /* 0xff80000005067812 */ /* 0x000fc800078ec0ff */
[-C--:B------:R-:W-:Y:S02]  /*5bc0*/  IADD3 R3, PT, PT, R3, -R6.reuse, RZ ;  /* 0x8000000603037210 */ /* 0x080fe40007ffe0ff */
[----:B------:R-:W-:-:S03]  /*5bd0*/  I2FP.F32.S32 R6, R6 ;  /* 0x0000000600067245 */ /* 0x000fc60000201400 */
[C---:B------:R-:W-:Y:S01]  /*5be0*/  FADD R7, R3.reuse, 1 ;  /* 0x3f80000003077421 */ /* 0x040fe20000000000 */
[----:B------:R-:W-:Y:S01]  /*5bf0*/  FADD R5, R3, -1 ;  /* 0xbf80000003057421 */ /* 0x000fe20000000000 */
[----:B------:R-:W-:-:S03]  /*5c00*/  FSEL R3, RZ, -24, P0 ;  /* 0xc1c00000ff037808 */ /* 0x000fc60000000000 */
[----:B------:R-:W-:Y:S01]  /*5c10*/  FADD R8, R5, R5 ;  /* 0x0000000505087221 */ /* 0x000fe20000000000 */
[----:B------:R-:W0:Y:S01]  /*5c20*/  MUFU.RCP R7, R7 ;  /* 0x0000000700077308 */ /* 0x000e220000001000 */
[----:B------:R-:W-:Y:S02]  /*5c30*/  FFMA R3, R6, 1.1920928955078125e-07, R3 ;  /* 0x3400000006037823 */ /* 0x000fe40000000003 */
[----:B0-----:R-:W-:-:S04]  /*5c40*/  FMUL R8, R7, R8 ;  /* 0x0000000807087220 */ /* 0x001fc80000400000 */
[----:B------:R-:W-:Y:S01]  /*5c50*/  FADD R9, R5, -R8 ;  /* 0x8000000805097221 */ /* 0x000fe20000000000 */
[CC--:B------:R-:W-:Y:S01]  /*5c60*/  FMUL R6, R8.reuse, R8.reuse ;  /* 0x0000000808067220 */ /* 0x0c0fe20000400000 */
[----:B------:R-:W-:Y:S02]  /*5c70*/  FFMA R12, R8, 1.4426950216293334961, R3 ;  /* 0x3fb8aa3b080c7823 */ /* 0x000fe40000000003 */
[----:B------:R-:W-:Y:S01]  /*5c80*/  FADD R10, R9, R9 ;  /* 0x00000009090a7221 */ /* 0x000fe20000000000 */
[C---:B------:R-:W-:Y:S01]  /*5c90*/  FFMA R9, R6.reuse, R11, 0.0032181653659790754318 ;  /* 0x3b52e7db06097423 */ /* 0x040fe2000000000b */
[----:B------:R-:W-:Y:S02]  /*5ca0*/  FADD R3, R3, -R12 ;  /* 0x8000000c03037221 */ /* 0x000fe40000000000 */
[----:B------:R-:W-:Y:S01]  /*5cb0*/  FFMA R10, R5, -R8, R10 ;  /* 0x80000008050a7223 */ /* 0x000fe2000000000a */
[----:B------:R-:W-:Y:S01]  /*5cc0*/  FFMA R9, R6, R9, 0.018033718690276145935 ;  /* 0x3c93bb7306097423 */ /* 0x000fe20000000009 */
[----:B------:R-:W-:-:S02]  /*5cd0*/  FFMA R3, R8, 1.4426950216293334961, R3 ;  /* 0x3fb8aa3b08037823 */ /* 0x000fc40000000003 */
[----:B------:R-:W-:Y:S01]  /*5ce0*/  FMUL R10, R7, R10 ;  /* 0x0000000a070a7220 */ /* 0x000fe20000400000 */
[----:B------:R-:W-:-:S03]  /*5cf0*/  FFMA R9, R6, R9, 0.12022458761930465698 ;  /* 0x3df6384f06097423 */ /* 0x000fc60000000009 */
[----:B------:R-:W-:Y:S01]  /*5d00*/  FFMA R3, R10, 1.4426950216293334961, R3 ;  /* 0x3fb8aa3b0a037823 */ /* 0x000fe20000000003 */
[----:B------:R-:W-:-:S03]  /*5d10*/  FMUL R9, R6, R9 ;  /* 0x0000000906097220 */ /* 0x000fc60000400000 */
[----:B------:R-:W-:Y:S01]  /*5d20*/  FFMA R3, R8, 1.9251366722983220825e-08, R3 ;  /* 0x32a55e3408037823 */ /* 0x000fe20000000003 */
[----:B------:R-:W-:-:S04]  /*5d30*/  FMUL R5, R9, 3 ;  /* 0x4040000009057820 */ /* 0x000fc80000400000 */
[----:B------:R-:W-:-:S04]  /*5d40*/  FFMA R10, R10, R5, R3 ;  /* 0x000000050a0a7223 */ /* 0x000fc80000000003 */
[----:B------:R-:W-:Y:S01]  /*5d50*/  FFMA R5, R8, R9, R10 ;  /* 0x0000000908057223 */ /* 0x000fe2000000000a */
[----:B------:R-:W-:-:S03]  /*5d60*/  MOV R8, 0x391fcb8e ;  /* 0x391fcb8e00087802 */ /* 0x000fc60000000f00 */
[----:B------:R-:W-:-:S04]  /*5d70*/  FADD R3, R12, R5 ;  /* 0x000000050c037221 */ /* 0x000fc80000000000 */
[----:B------:R-:W-:Y:S01]  /*5d80*/  FMUL R10, R3, 3 ;  /* 0x40400000030a7820 */ /* 0x000fe20000400000 */
[----:B------:R-:W-:-:S03]  /*5d90*/  FADD R12, -R12, R3 ;  /* 0x000000030c0c7221 */ /* 0x000fc60000000100 */
[----:B------:R-:W0:Y:S01]  /*5da0*/  FRND R7, R10 ;  /* 0x0000000a00077307 */ /* 0x000e220000201000 */
[----:B------:R-:W-:Y:S01]  /*5db0*/  FADD R5, R5, -R12 ;  /* 0x8000000c05057221 */ /* 0x000fe20000000000 */
[----:B------:R-:W-:Y:S01]  /*5dc0*/  FFMA R6, R3, 3, -R10 ;  /* 0x4040000003067823 */ /* 0x000fe2000000080a */
[C---:B------:R-:W-:Y:S02]  /*5dd0*/  FSETP.GT.AND P2, PT, |R10|.reuse, 152, PT ;  /* 0x431800000a00780b */ /* 0x040fe40003f44200 */
[C---:B------:R-:W-:Y:S01]  /*5de0*/  FSETP.GEU.AND P3, PT, R10.reuse, RZ, PT ;  /* 0x000000ff0a00720b */ /* 0x040fe20003f6e000 */
[----:B------:R-:W-:Y:S02]  /*5df0*/  FFMA R6, R5, 3, R6 ;  /* 0x4040000005067823 */ /* 0x000fe40000000006 */
[----:B------:R-:W1:Y:S01]  /*5e00*/  F2I.NTZ R13, R10 ;  /* 0x0000000a000d7305 */ /* 0x000e620000203100 */
[----:B0-----:R-:W-:Y:S01]  /*5e10*/  FADD R9, R10, -R7 ;  /* 0x800000070a097221 */ /* 0x001fe20000000000 */
[----:B------:R-:W-:-:S03]  /*5e20*/  FSETP.GT.AND P0, PT, R7, RZ, PT ;  /* 0x000000ff0700720b */ /* 0x000fc60003f04000 */
[----:B------:R-:W-:Y:S01]  /*5e30*/  FADD R11, R6, R9 ;  /* 0x00000009060b7221 */ /* 0x000fe20000000000 */
[----:B------:R-:W-:-:S03]  /*5e40*/  SEL R14, RZ, 0x83000000, P0 ;  /* 0x83000000ff0e7807 */ /* 0x000fc60000000000 */
[----:B------:R-:W-:Y:S01]  /*5e50*/  FFMA R6, R11, R8, 0.0013391353422775864601 ;  /* 0x3aaf85ed0b067423 */ /* 0x000fe20000000008 */
[----:B-1----:R-:W-:Y:S01]  /*5e60*/  LEA R10, R13, -R14, 0x17 ;  /* 0x8000000e0d0a7211 */ /* 0x002fe200078eb8ff */
[----:B------:R-:W0:Y:S02]  /*5e70*/  LDC.64 R8, c[0x0][0x388] ;  /* 0x0000e200ff087b82 */ /* 0x000e240000000a00 */
[----:B------:R-:W-:-:S04]  /*5e80*/  FFMA R6, R11, R6, 0.0096188392490148544312 ;  /* 0x3c1d98560b067423 */ /* 0x000fc80000000006 */
[----:B------:R-:W-:-:S04]  /*5e90*/  FFMA R6, R11, R6, 0.055503588169813156128 ;  /* 0x3d6357bb0b067423 */ /* 0x000fc80000000006 */
[C---:B------:R-:W-:Y:S02]  /*5ea0*/  FFMA R12, R11.reuse, R6, 0.24022644758224487305 ;  /* 0x3e75fdec0b0c7423 */ /* 0x040fe40000000006 */
[----:B------:R-:W1:Y:S02]  /*5eb0*/  LDC.64 R6, c[0x0][0x380] ;  /* 0x0000e000ff067b82 */ /* 0x000e640000000a00 */
[----:B------:R-:W-:-:S04]  /*5ec0*/  FFMA R12, R11, R12, 0.69314718246459960938 ;  /* 0x3f3172180b0c7423 */ /* 0x000fc8000000000c */
[----:B------:R-:W-:Y:S01]  /*5ed0*/  FFMA R12, R11, R12, 1 ;  /* 0x3f8000000b0c7423 */ /* 0x000fe2000000000c */
[----:B------:R-:W-:-:S04]  /*5ee0*/  VIADD R11, R14, 0x7f000000 ;  /* 0x7f0000000e0b7836 */ /* 0x000fc80000000000 */
[----:B------:R-:W-:-:S04]  /*5ef0*/  FMUL R11, R12, R11 ;  /* 0x0000000b0c0b7220 */ /* 0x000fc80000400000 */
[----:B------:R-:W-:Y:S01]  /*5f00*/  FMUL R10, R11, R10 ;  /* 0x0000000a0b0a7220 */ /* 0x000fe20000400000 */
[----:B------:R-:W-:Y:S01]  /*5f10*/  IMAD.MOV.U32 R11, RZ, RZ, 0x3f800000 ;  /* 0x3f800000ff0b7424 */ /* 0x000fe200078e00ff */
[----:B------:R-:W-:Y:S06]  /*5f20*/  @!P1 BRA `(.L_x_93) ;  /* 0x0000000000789947 */ /* 0x000fec0003800000 */
[----:B------:R-:W-:-:S13]  /*5f30*/  FSETP.NAN.AND P0, PT, |R2|, |R2|, PT ;  /* 0x400000020200720b */ /* 0x000fda0003f08200 */
[----:B------:R-:W-:Y:S01]  /*5f40*/  @P0 FADD R11, R2, 2 ;  /* 0x40000000020b0421 */ /* 0x000fe20000000000 */
[----:B------:R-:W-:Y:S06]  /*5f50*/  @P0 BRA `(.L_x_93) ;  /* 0x00000000006c0947 */ /* 0x000fec0003800000 */
[C---:B------:R-:W-:Y:S01]  /*5f60*/  FMUL R12, R3.reuse, 2 ;  /* 0x40000000030c7820 */ /* 0x040fe20000400000 */
[----:B------:R-:W-:Y:S01]  /*5f70*/  HFMA2 R16, -RZ, RZ, 0.64013671875, -15.109375 ;  /* 0x391fcb8eff107431 */ /* 0x000fe200000001ff */
[C---:B------:R-:W-:Y:S02]  /*5f80*/  FSETP.NEU.AND P0, PT, |R2|.reuse, +INF , PT ;  /* 0x7f8000000200780b */ /* 0x040fe40003f0d200 */
[----:B------:R-:W2:Y:S01]  /*5f90*/  FRND R11, R12 ;  /* 0x0000000c000b7307 */ /* 0x000ea20000201000 */
[----:B------:R-:W-:Y:S01]  /*5fa0*/  FFMA R14, R3, 2, -R12 ;  /* 0x40000000030e7823 */ /* 0x000fe2000000080c */
[----:B------:R-:W-:Y:S02]  /*5fb0*/  FSETP.NEU.AND P0, PT, R2, RZ, P0 ;  /* 0x000000ff0200720b */ /* 0x000fe4000070d000 */
[C---:B------:R-:W-:Y:S01]  /*5fc0*/  FSETP.GT.AND P5, PT, |R12|.reuse, 152, PT ;  /* 0x431800000c00780b */ /* 0x040fe20003fa4200 */
[----:B------:R-:W-:Y:S01]  /*5fd0*/  FFMA R14, R5, 2, R14 ;  /* 0x40000000050e7823 */ /* 0x000fe2000000000e */
[----:B--2---:R-:W-:Y:S01]  /*5fe0*/  FADD R3, R12, -R11 ;  /* 0x8000000b0c037221 */ /* 0x004fe20000000000 */
[----:B------:R-:W-:-:S03]  /*5ff0*/  FSETP.GT.AND P4, PT, R11, RZ, PT ;  /* 0x000000ff0b00720b */ /* 0x000fc60003f84000 */
[----:B------:R-:W-:Y:S01]  /*6000*/  FADD R3, R3, R14 ;  /* 0x0000000e03037221 */ /* 0x000fe20000000000 */
[----:B------:R-:W-:Y:S02]  /*6010*/  SEL R5, RZ, 0x83000000, P4 ;  /* 0x83000000ff057807 */ /* 0x000fe40002000000 */
[----:B------:R-:W-:Y:S01]  /*6020*/  FSETP.GEU.AND P4, PT, R12, RZ, PT ;  /* 0x000000ff0c00720b */ /* 0x000fe20003f8e000 */
[----:B------:R-:W-:Y:S02]  /*6030*/  FFMA R14, R3, R16, 0.0013391353422775864601 ;  /* 0x3aaf85ed030e7423 */ /* 0x000fe40000000010 */
[----:B------:R-:W-:Y:S01]  /*6040*/  VIADD R13, R5, 0x7f000000 ;  /* 0x7f000000050d7836 */ /* 0x000fe20000000000 */
[----:B------:R-:W-:Y:S01]  /*6050*/  FSEL R11, RZ, +INF , !P4 ;  /* 0x7f800000ff0b7808 */ /* 0x000fe20006000000 */
[C---:B------:R-:W-:Y:S02]  /*6060*/  FFMA R16, R3.reuse, R14, 0.0096188392490148544312 ;  /* 0x3c1d985603107423 */ /* 0x040fe4000000000e */
[----:B------:R-:W2:Y:S02]  /*6070*/  F2I.NTZ R14, R12 ;  /* 0x0000000c000e7305 */ /* 0x000ea40000203100 */
[----:B------:R-:W-:-:S04]  /*6080*/  FFMA R16, R3, R16, 0.055503588169813156128 ;  /* 0x3d6357bb03107423 */ /* 0x000fc80000000010 */
[----:B------:R-:W-:-:S04]  /*6090*/  FFMA R16, R3, R16, 0.24022644758224487305 ;  /* 0x3e75fdec03107423 */ /* 0x000fc80000000010 */
[----:B------:R-:W-:-:S04]  /*60a0*/  FFMA R16, R3, R16, 0.69314718246459960938 ;  /* 0x3f31721803107423 */ /* 0x000fc80000000010 */
[----:B------:R-:W-:Y:S01]  /*60b0*/  FFMA R16, R3, R16, 1 ;  /* 0x3f80000003107423 */ /* 0x000fe20000000010 */
[----:B--2---:R-:W-:Y:S01]  /*60c0*/  LEA R14, R14, -R5, 0x17 ;  /* 0x800000050e0e7211 */ /* 0x004fe200078eb8ff */
[----:B------:R-:W-:Y:S02]  /*60d0*/  @!P0 FADD R3, R2, R2 ;  /* 0x0000000202038221 */ /* 0x000fe40000000000 */
[----:B------:R-:W-:-:S04]  /*60e0*/  FMUL R13, R13, R16 ;  /* 0x000000100d0d7220 */ /* 0x000fc80000400000 */
[----:B------:R-:W-:Y:S01]  /*60f0*/  @!P5 FMUL R11, R14, R13 ;  /* 0x0000000d0e0bd220 */ /* 0x000fe20000400000 */
[----:B------:R-:W-:-:S07]  /*6100*/  @!P0 LOP3.LUT R11, R3, 0x7fffffff, RZ, 0xc0, !PT ;  /* 0x7fffffff030b8812 */ /* 0x000fce00078ec0ff */
.L_x_93:
[----:B------:R-:W-:Y:S05]  /*6110*/  BSYNC.RECONVERGENT B0 ;  /* 0x0000000000007941 */ /* 0x000fea0003800200 */
.L_x_92:
[----:B------:R-:W-:Y:S01]  /*6120*/  BSSY.RECONVERGENT B0, `(.L_x_94) ;  /* 0x000000b000007945 */ /* 0x000fe20003800200 */
[----:B------:R-:W-:Y:S01]  /*6130*/  IMAD.MOV.U32 R3, RZ, RZ, 0x3f800000 ;  /* 0x3f800000ff037424 */ /* 0x000fe200078e00ff */
[----:B------:R-:W-:Y:S02]  /*6140*/  @P2 FSEL R10, RZ, +INF , !P3 ;  /* 0x7f800000ff0a2808 */ /* 0x000fe40005800000 */
[----:B------:R-:W-:Y:S05]  /*6150*/  @!P1 BRA `(.L_x_95) ;  /* 0x00000000001c9947 */ /* 0x000fea0003800000 */
[----:B------:R-:W-:-:S04]  /*6160*/  FSETP.NAN.AND P0, PT, |R2|, |R2|, PT ;  /* 0x400000020200720b */ /* 0x000fc80003f08200 */
[----:B------:R-:W-:-:S09]  /*6170*/  FSETP.NEU.AND P2, PT, R2, RZ, !P0 ;  /* 0x000000ff0200720b */ /* 0x000fd2000474d000 */
[C---:B------:R-:W-:Y:S01]  /*6180*/  @!P0 FADD R5, R2.reuse, R2 ;  /* 0x0000000202058221 */ /* 0x040fe20000000000 */
[C---:B------:R-:W-:Y:S01]  /*6190*/  @!P0 FSETP.NEU.AND P1, PT, |R2|.reuse, +INF , PT ;  /* 0x7f8000000200880b */ /* 0x040fe20003f2d200 */
[----:B------:R-:W-:-:S03]  /*61a0*/  @P0 FADD R3, R2, 3 ;  /* 0x4040000002030421 */ /* 0x000fc60000000000 */
[----:B------:R-:W-:-:S04]  /*61b0*/  @P2 FSEL R5, R5, R10, !P1 ;  /* 0x0000000a05052208 */ /* 0x000fc80004800000 */
[----:B------:R-:W-:-:S07]  /*61c0*/  @!P0 MOV R3, R5 ;  /* 0x0000000500038202 */ /* 0x000fce0000000f00 */
.L_x_95:
[----:B------:R-:W-:Y:S05]  /*61d0*/  BSYNC.RECONVERGENT B0 ;  /* 0x0000000000007941 */ /* 0x000fea0003800200 */
.L_x_94:
[----:B------:R-:W2:Y:S01]  /*61e0*/  LDCU UR4, c[0x0][0x3ac] ;  /* 0x00007580ff0477ac */ /* 0x000ea20008000800 */
[----:B------:R-:W-:Y:S01]  /*61f0*/  FMUL R11, R11, 0.40000000596046447754 ;  /* 0x3ecccccd0b0b7820 */ /* 0x000fe20000400000 */
[----:B------:R-:W-:Y:S01]  /*6200*/  FMUL R3, R3, 0.15000000596046447754 ;  /* 0x3e19999a03037820 */ /* 0x000fe20000400000 */
[----:B------:R-:W-:Y:S02]  /*6210*/  IMAD.SHL.U32 R5, R0, 0x4, RZ ;  /* 0x0000000400057824 */ /* 0x000fe400078e00ff */
[----:B------:R-:W-:Y:S01]  /*6220*/  FMUL R4, R4, 0.69999998807907104492 ;  /* 0x3f33333304047820 */ /* 0x000fe20000400000 */
[----:B------:R-:W-:Y:S01]  /*6230*/  FMUL R11, R11, 0.69999998807907104492 ;  /* 0x3f3333330b0b7820 */ /* 0x000fe20000400000 */
[----:B------:R-:W-:Y:S01]  /*6240*/  FMUL R0, R3, 0.69999998807907104492 ;  /* 0x3f33333303007820 */ /* 0x000fe20000400000 */
[----:B0-----:R-:W-:-:S04]  /*6250*/  IMAD.WIDE R8, R5, 0x4, R8 ;  /* 0x0000000405087825 */ /* 0x001fc800078e0208 */
[----:B-1----:R-:W-:-:S04]  /*6260*/  IMAD.WIDE R6, R5, 0x4, R6 ;  /* 0x0000000405067825 */ /* 0x002fc800078e0206 */
[----:B--2---:R-:W-:Y:S01]  /*6270*/  FMUL R3, R4, UR4 ;  /* 0x0000000404037c20 */ /* 0x004fe20008400000 */
[----:B------:R-:W-:Y:S01]  /*6280*/  FMUL R11, R11, UR4 ;  /* 0x000000040b0b7c20 */ /* 0x000fe20008400000 */
[----:B------:R-:W-:-:S03]  /*6290*/  FMUL R13, R0, UR4 ;  /* 0x00000004000d7c20 */ /* 0x000fc60008400000 */
[----:B------:R-:W-:Y:S04]  /*62a0*/  STG.E desc[UR8][R8.64], R3 ;  /* 0x0000000308007986 */ /* 0x000fe8000c101908 */
[----:B------:R-:W-:Y:S04]  /*62b0*/  STG.E desc[UR8][R8.64+0x4], R11 ;  /* 0x0000040b08007986 */ /* 0x000fe8000c101908 */
[----:B------:R-:W-:Y:S04]  /*62c0*/  STG.E desc[UR8][R8.64+0x8], R13 ;  /* 0x0000080d08007986 */ /* 0x000fe8000c101908 */
[----:B------:R-:W2:Y:S04]  /*62d0*/  LDG.E R7, desc[UR8][R6.64+0xc] ;  /* 0x00000c0806077981 */ /* 0x000ea8000c1e1900 */
[----:B--2---:R-:W-:Y:S01]  /*62e0*/  STG.E desc[UR8][R8.64+0xc], R7 ;  /* 0x00000c0708007986 */ /* 0x004fe2000c101908 */
[----:B------:R-:W-:Y:S05]  /*62f0*/  EXIT ;  /* 0x000000000000794d */ /* 0x000fea0003800000 */
        .weak           $__internal_0_$__cuda_sm20_rcp_rn_f32_slowpath
        .type           $__internal_0_$__cuda_sm20_rcp_rn_f32_slowpath,@function
        .size           $__internal_0_$__cuda_sm20_rcp_rn_f32_slowpath,($__internal_1_$__cuda_sm20_sqrt_rn_f32_slowpath - $__internal_0_$__cuda_sm20_rcp_rn_f32_slowpath)
$__internal_0_$__cuda_sm20_rcp_rn_f32_slowpath:
[----:B------:R-:W0:Y:S02]  /*6300*/  LDC R2, c[0x0][0x39c] ;  /* 0x0000e700ff027b82 */ /* 0x000e240000000800 */
[----:B0-----:R-:W-:-:S04]  /*6310*/  SHF.L.U32 R7, R2, 0x1, RZ ;  /* 0x0000000102077819 */ /* 0x001fc800000006ff */
[----:B------:R-:W-:-:S04]  /*6320*/  SHF.R.U32.HI R5, RZ, 0x18, R7 ;  /* 0x00000018ff057819 */ /* 0x000fc80000011607 */
[----:B------:R-:W-:-:S13]  /*6330*/  ISETP.NE.U32.AND P0, PT, R5, RZ, PT ;  /* 0x000000ff0500720c */ /* 0x000fda0003f05070 */
[----:B------:R-:W-:Y:S05]  /*6340*/  @P0 BRA `(.L_x_96) ;  /* 0x0000000000280947 */ /* 0x000fea0003800000 */
[----:B------:R-:W-:-:S13]  /*6350*/  ISETP.NE.AND P0, PT, R7, RZ, PT ;  /* 0x000000ff0700720c */ /* 0x000fda0003f05270 */
[----:B------:R2:W3:Y:S01]  /*6360*/  @!P0 MUFU.RCP R5, R2 ;  /* 0x0000000200058308 */ /* 0x0004e20000001000 */
[----:B------:R-:W-:Y:S05]  /*6370*/  @!P0 BRA `(.L_x_97) ;  /* 0x0000000000a48947 */ /* 0x000fea0003800000 */
[----:B------:R-:W-:-:S04]  /*6380*/  FFMA R7, R2, 1.84467440737095516160e+19, RZ ;  /* 0x5f80000002077823 */ /* 0x000fc800000000ff */
[----:B--2---:R-:W3:Y:S02]  /*6390*/  MUFU.RCP R2, R7 ;  /* 0x0000000700027308 */ /* 0x004ee40000001000 */
[----:B---3--:R-:W-:-:S04]  /*63a0*/  FFMA R5, R7, R2, -1 ;  /* 0xbf80000007057423 */ /* 0x008fc80000000002 */
[----:B------:R-:W-:-:S04]  /*63b0*/  FADD.FTZ R5, -R5, -RZ ;  /* 0x800000ff05057221 */ /* 0x000fc80000010100 */
[----:B------:R-:W-:-:S04]  /*63c0*/  FFMA R2, R2, R5, R2 ;  /* 0x0000000502027223 */ /* 0x000fc80000000002 */
[----:B------:R-:W-:Y:S01]  /*63d0*/  FFMA R5, R2, 1.84467440737095516160e+19, RZ ;  /* 0x5f80000002057823 */ /* 0x000fe200000000ff */
[----:B------:R-:W-:Y:S06]  /*63e0*/  BRA `(.L_x_97) ;  /* 0x0000000000887947 */ /* 0x000fec0003800000 */
.L_x_96:
[----:B------:R-:W-:-:S05]  /*63f0*/  VIADD R7, R5, 0xffffff03 ;  /* 0xffffff0305077836 */ /* 0x000fca0000000000 */
[----:B------:R-:W-:-:S13]  /*6400*/  ISETP.GT.U32.AND P0, PT, R7, 0x1, PT ;  /* 0x000000010700780c */ /* 0x000fda0003f04070 */
[----:B------:R-:W-:Y:S05]  /*6410*/  @P0 BRA `(.L_x_98) ;  /* 0x0000000000780947 */ /* 0x000fea0003800000 */
[----:B------:R-:W-:Y:S01]  /*6420*/  LOP3.LUT R11, R2, 0x7fffff, RZ, 0xc0, !PT ;  /* 0x007fffff020b7812 */ /* 0x000fe200078ec0ff */
[----:B------:R-:W-:Y:S02]  /*6430*/  HFMA2 R16, -RZ, RZ, 0, 1.78813934326171875e-07 ;  /* 0x00000003ff107431 */ /* 0x000fe400000001ff */
[----:B------:R-:W-:Y:S01]  /*6440*/  VIADD R5, R5, 0xffffff04 ;  /* 0xffffff0405057836 */ /* 0x000fe20000000000 */
[----:B------:R-:W-:-:S04]  /*6450*/  LOP3.LUT R11, R11, 0x3f800000, RZ, 0xfc, !PT ;  /* 0x3f8000000b0b7812 */ /* 0x000fc800078efcff */
[----:B------:R-:W0:Y:S01]  /*6460*/  MUFU.RCP R12, R11 ;  /* 0x0000000b000c7308 */ /* 0x000e220000001000 */
[----:B------:R-:W-:Y:S01]  /*6470*/  SHF.L.U32 R15, R16, R7, RZ ;  /* 0x00000007100f7219 */ /* 0x000fe200000006ff */
[----:B0-----:R-:W-:-:S04]  /*6480*/  FFMA R13, R11, R12, -1 ;  /* 0xbf8000000b0d7423 */ /* 0x001fc8000000000c */
[----:B------:R-:W-:-:S04]  /*6490*/  FADD.FTZ R13, -R13, -RZ ;  /* 0x800000ff0d0d7221 */ /* 0x000fc80000010100 */
[CCC-:B------:R-:W-:Y:S01]  /*64a0*/  FFMA.RM R14, R12.reuse, R13.reuse, R12.reuse ;  /* 0x0000000d0c0e7223 */ /* 0x1c0fe2000000400c */
[----:B------:R-:W-:-:S04]  /*64b0*/  FFMA.RP R13, R12, R13, R12 ;  /* 0x0000000d0c0d7223 */ /* 0x000fc8000000800c */
[C---:B------:R-:W-:Y:S02]  /*64c0*/  LOP3.LUT R12, R14.reuse, 0x7fffff, RZ, 0xc0, !PT ;  /* 0x007fffff0e0c7812 */ /* 0x040fe400078ec0ff */
[----:B------:R-:W-:Y:S02]  /*64d0*/  FSETP.NEU.FTZ.AND P0, PT, R14, R13, PT ;  /* 0x0000000d0e00720b */ /* 0x000fe40003f1d000 */
[----:B------:R-:W-:Y:S02]  /*64e0*/  LOP3.LUT R12, R12, 0x800000, RZ, 0xfc, !PT ;  /* 0x008000000c0c7812 */ /* 0x000fe400078efcff */
[----:B------:R-:W-:Y:S02]  /*64f0*/  SEL R13, RZ, 0xffffffff, !P0 ;  /* 0xffffffffff0d7807 */ /* 0x000fe40004000000 */
[----:B------:R-:W-:Y:S02]  /*6500*/  LOP3.LUT R14, R15, R12, RZ, 0xc0, !PT ;  /* 0x0000000c0f0e7212 */ /* 0x000fe400078ec0ff */
[----:B------:R-:W-:Y:S01]  /*6510*/  SHF.R.U32.HI R5, RZ, R5, R12 ;  /* 0x00000005ff057219 */ /* 0x000fe2000001160c */
[----:B------:R-:W-:Y:S01]  /*6520*/  IMAD.MOV R13, RZ, RZ, -R13 ;  /* 0x000000ffff0d7224 */ /* 0x000fe200078e0a0d */
[----:B------:R-:W-:-:S04]  /*6530*/  SHF.R.U32.HI R14, RZ, R7, R14 ;  /* 0x00000007ff0e7219 */ /* 0x000fc8000001160e */
[----:B------:R-:W-:Y:S02]  /*6540*/  LOP3.LUT P1, RZ, R13, R7, R12, 0xf8, !PT ;  /* 0x000000070dff7212 */ /* 0x000fe4000782f80c */
[C---:B------:R-:W-:Y:S02]  /*6550*/  LOP3.LUT P0, RZ, R14.reuse, 0x1, RZ, 0xc0, !PT ;  /* 0x000000010eff7812 */ /* 0x040fe4000780c0ff */
[----:B------:R-:W-:-:S04]  /*6560*/  LOP3.LUT P2, RZ, R14, 0x2, RZ, 0xc0, !PT ;  /* 0x000000020eff7812 */ /* 0x000fc8000784c0ff */
[----:B------:R-:W-:Y:S02]  /*6570*/  PLOP3.LUT P0, PT, P0, P1, P2, 0xe0, 0x0 ;  /* 0x000000000000781c */ /* 0x000fe40000703c20 */
[----:B------:R-:W-:Y:S02]  /*6580*/  LOP3.LUT P1, RZ, R2, 0x7fffff, RZ, 0xc0, !PT ;  /* 0x007fffff02ff7812 */ /* 0x000fe4000782c0ff */
[----:B------:R-:W-:-:S04]  /*6590*/  SEL R7, RZ, 0x1, !P0 ;  /* 0x00000001ff077807 */ /* 0x000fc80004000000 */
[----:B------:R-:W-:-:S04]  /*65a0*/  IADD3 R7, PT, PT, -R7, RZ, RZ ;  /* 0x000000ff07077210 */ /* 0x000fc80007ffe1ff */
[----:B------:R-:W-:-:S13]  /*65b0*/  ISETP.GE.AND P0, PT, R7, RZ, PT ;  /* 0x000000ff0700720c */ /* 0x000fda0003f06270 */
[----:B------:R-:W-:-:S05]  /*65c0*/  @!P0 IADD3 R5, PT, PT, R5, 0x1, RZ ;  /* 0x0000000105058810 */ /* 0x000fca0007ffe0ff */
[----:B------:R-:W-:-:S05]  /*65d0*/  @!P1 IMAD.SHL.U32 R5, R5, 0x2, RZ ;  /* 0x0000000205059824 */ /* 0x000fca00078e00ff */
[----:B------:R-:W-:Y:S01]  /*65e0*/  LOP3.LUT R5, R5, 0x80000000, R2, 0xf8, !PT ;  /* 0x8000000005057812 */ /* 0x000fe200078ef802 */
[----:B------:R-:W-:Y:S06]  /*65f0*/  BRA `(.L_x_97) ;  /* 0x0000000000047947 */ /* 0x000fec0003800000 */
.L_x_98:
[----:B------:R0:W1:Y:S02]  /*6600*/  MUFU.RCP R5, R2 ;  /* 0x0000000200057308 */ /* 0x0000640000001000 */
.L_x_97:
[----:B------:R-:W-:-:S04]  /*6610*/  MOV R11, 0x0 ;  /* 0x00000000000b7802 */ /* 0x000fc80000000f00 */
[----:B0123--:R-:W-:Y:S05]  /*6620*/  RET.REL.NODEC R10 `(_Z12SauronKernelPKfPfiifffffff) ;  /* 0xffffff980a747950 */ /* 0x00ffea0003c3ffff */
        .weak           $__internal_1_$__cuda_sm20_sqrt_rn_f32_slowpath
        .type           $__internal_1_$__cuda_sm20_sqrt_rn_f32_slowpath,@function
        .size           $__internal_1_$__cuda_sm20_sqrt_rn_f32_slowpath,($__internal_2_$__cuda_sm3x_div_rn_noftz_f32_slowpath - $__internal_1_$__cuda_sm20_sqrt_rn_f32_slowpath)
$__internal_1_$__cuda_sm20_sqrt_rn_f32_slowpath:
[----:B------:R-:W-:-:S13]  /*6630*/  LOP3.LUT P0, RZ, R2, 0x7fffffff, RZ, 0xc0, !PT ;  /* 0x7fffffff02ff7812 */ /* 0x000fda000780c0ff */
[----:B------:R-:W-:Y:S01]  /*6640*/  @!P0 IMAD.MOV.U32 R5, RZ, RZ, R2 ;  /* 0x000000ffff058224 */ /* 0x000fe200078e0002 */
[----:B------:R-:W-:Y:S06]  /*6650*/  @!P0 BRA `(.L_x_99) ;  /* 0x0000000000408947 */ /* 0x000fec0003800000 */
[----:B------:R-:W-:-:S13]  /*6660*/  FSETP.GEU.FTZ.AND P0, PT, R2, RZ, PT ;  /* 0x000000ff0200720b */ /* 0x000fda0003f1e000 */
[----:B------:R-:W-:Y:S01]  /*6670*/  @!P0 MOV R5, 0x7fffffff ;  /* 0x7fffffff00058802 */ /* 0x000fe20000000f00 */
[----:B------:R-:W-:Y:S06]  /*6680*/  @!P0 BRA `(.L_x_99) ;  /* 0x0000000000348947 */ /* 0x000fec0003800000 */
[----:B------:R-:W-:-:S13]  /*6690*/  FSETP.GTU.FTZ.AND P0, PT, |R2|, +INF , PT ;  /* 0x7f8000000200780b */ /* 0x000fda0003f1c200 */
[----:B------:R-:W-:Y:S01]  /*66a0*/  @P0 FADD.FTZ R5, R2, 1 ;  /* 0x3f80000002050421 */ /* 0x000fe20000010000 */
[----:B------:R-:W-:Y:S06]  /*66b0*/  @P0 BRA `(.L_x_99) ;  /* 0x0000000000280947 */ /* 0x000fec0003800000 */
[----:B------:R-:W-:-:S13]  /*66c0*/  FSETP.NEU.FTZ.AND P0, PT, |R2|, +INF , PT ;  /* 0x7f8000000200780b */ /* 0x000fda0003f1d200 */
[----:B------:R-:W-:-:S04]  /*66d0*/  @P0 FFMA R7, R2, 1.84467440737095516160e+19, RZ ;  /* 0x5f80000002070823 */ /* 0x000fc800000000ff */
[----:B------:R-:W0:Y:S02]  /*66e0*/  @P0 MUFU.RSQ R12, R7 ;  /* 0x00000007000c0308 */ /* 0x000e240000001400 */
[----:B0-----:R-:W-:Y:S01]  /*66f0*/  @P0 FMUL.FTZ R14, R7, R12 ;  /* 0x0000000c070e0220 */ /* 0x001fe20000410000 */
[----:B------:R-:W-:-:S03]  /*6700*/  @P0 FMUL.FTZ R12, R12, 0.5 ;  /* 0x3f0000000c0c0820 */ /* 0x000fc60000410000 */
[----:B------:R-:W-:-:S04]  /*6710*/  @P0 FADD.FTZ R5, -R14, -RZ ;  /* 0x800000ff0e050221 */ /* 0x000fc80000010100 */
[----:B------:R-:W-:Y:S01]  /*6720*/  @P0 FFMA R11, R14, R5, R7 ;  /* 0x000000050e0b0223 */ /* 0x000fe20000000007 */
[----:B------:R-:W-:-:S03]  /*6730*/  @!P0 IMAD.MOV.U32 R5, RZ, RZ, R2 ;  /* 0x000000ffff058224 */ /* 0x000fc600078e0002 */
[----:B------:R-:W-:-:S04]  /*6740*/  @P0 FFMA R11, R11, R12, R14 ;  /* 0x0000000c0b0b0223 */ /* 0x000fc8000000000e */
[----:B------:R-:W-:-:S07]  /*6750*/  @P0 FMUL.FTZ R5, R11, 2.3283064365386962891e-10 ;  /* 0x2f8000000b050820 */ /* 0x000fce0000410000 */
.L_x_99:
[----:B------:R-:W-:Y:S01]  /*6760*/  MOV R12, R15 ;  /* 0x0000000f000c7202 */ /* 0x000fe20000000f00 */
[----:B------:R-:W-:-:S04]  /*6770*/  IMAD.MOV.U32 R13, RZ, RZ, 0x0 ;  /* 0x00000000ff0d7424 */ /* 0x000fc800078e00ff */
[----:B------:R-:W-:Y:S05]  /*6780*/  RET.REL.NODEC R12 `(_Z12SauronKernelPKfPfiifffffff) ;  /* 0xffffff980c1c7950 */ /* 0x000fea0003c3ffff */
        .weak           $__internal_2_$__cuda_sm3x_div_rn_noftz_f32_slowpath
        .type           $__internal_2_$__cuda_sm3x_div_rn_noftz_f32_slowpath,@function
        .size           $__internal_2_$__cuda_sm3x_div_rn_noftz_f32_slowpath,(.L_x_114 - $__internal_2_$__cuda_sm3x_div_rn_noftz_f32_slowpath)
$__internal_2_$__cuda_sm3x_div_rn_noftz_f32_slowpath:
[----:B------:R-:W-:Y:S01]  /*6790*/  SHF.R.U32.HI R9, RZ, 0x17, R8 ;  /* 0x00000017ff097819 */ /* 0x000fe20000011608 */
[----:B------:R-:W-:Y:S01]  /*67a0*/  BSSY.RECONVERGENT B1, `(.L_x_100) ;  /* 0x0000063000017945 */ /* 0x000fe20003800200 */
[----:B------:R-:W-:Y:S02]  /*67b0*/  SHF.R.U32.HI R11, RZ, 0x17, R2 ;  /* 0x00000017ff0b7819 */ /* 0x000fe40000011602 */
[----:B------:R-:W-:Y:S02]  /*67c0*/  LOP3.LUT R9, R9, 0xff, RZ, 0xc0, !PT ;  /* 0x000000ff09097812 */ /* 0x000fe400078ec0ff */
[----:B------:R-:W-:Y:S02]  /*67d0*/  LOP3.LUT R14, R11, 0xff, RZ, 0xc0, !PT ;  /* 0x000000ff0b0e7812 */ /* 0x000fe400078ec0ff */
[----:B------:R-:W-:Y:S02]  /*67e0*/  IADD3 R15, PT, PT, R9, -0x1, RZ ;  /* 0xffffffff090f7810 */ /* 0x000fe40007ffe0ff */
[----:B------:R-:W-:Y:S01]  /*67f0*/  MOV R13, R8 ;  /* 0x00000008000d7202 */ /* 0x000fe20000000f00 */
[----:B------:R-:W-:Y:S01]  /*6800*/  VIADD R12, R14, 0xffffffff ;  /* 0xffffffff0e0c7836 */ /* 0x000fe20000000000 */
[----:B------:R-:W-:-:S04]  /*6810*/  ISETP.GT.U32.AND P0, PT, R15, 0xfd, PT ;  /* 0x000000fd0f00780c */ /* 0x000fc80003f04070 */
[----:B------:R-:W-:-:S13]  /*6820*/  ISETP.GT.U32.OR P0, PT, R12, 0xfd, P0 ;  /* 0x000000fd0c00780c */ /* 0x000fda0000704470 */
[----:B------:R-:W-:Y:S01]  /*6830*/  @!P0 IMAD.MOV.U32 R11, RZ, RZ, RZ ;  /* 0x000000ffff0b8224 */ /* 0x000fe200078e00ff */
[----:B------:R-:W-:Y:S06]  /*6840*/  @!P0 BRA `(.L_x_101) ;  /* 0x00000000005c8947 */ /* 0x000fec0003800000 */
[----:B------:R-:W-:Y:S02]  /*6850*/  FSETP.GTU.FTZ.AND P0, PT, |R2|, +INF , PT ;  /* 0x7f8000000200780b */ /* 0x000fe40003f1c200 */
[----:B------:R-:W-:-:S04]  /*6860*/  FSETP.GTU.FTZ.AND P1, PT, |R8|, +INF , PT ;  /* 0x7f8000000800780b */ /* 0x000fc80003f3c200 */
[----:B------:R-:W-:-:S13]  /*6870*/  PLOP3.LUT P0, PT, P0, P1, PT, 0xf8, 0x8f ;  /* 0x00000000008f781c */ /* 0x000fda0000703f70 */
[----:B------:R-:W-:Y:S05]  /*6880*/  @P0 BRA `(.L_x_102) ;  /* 0x00000004004c0947 */ /* 0x000fea0003800000 */
[----:B------:R-:W-:-:S13]  /*6890*/  LOP3.LUT P0, RZ, R13, 0x7fffffff, R2, 0xc8, !PT ;  /* 0x7fffffff0dff7812 */ /* 0x000fda000780c802 */
[----:B------:R-:W-:Y:S05]  /*68a0*/  @!P0 BRA `(.L_x_103) ;  /* 0x00000004003c8947 */ /* 0x000fea0003800000 */
[----:B------:R-:W-:Y:S02]  /*68b0*/  FSETP.NEU.FTZ.AND P1, PT, |R2|, +INF , PT ;  /* 0x7f8000000200780b */ /* 0x000fe40003f3d200 */
[----:B------:R-:W-:Y:S02]  /*68c0*/  FSETP.NEU.FTZ.AND P3, PT, |R8|, +INF , PT ;  /* 0x7f8000000800780b */ /* 0x000fe40003f7d200 */
[----:B------:R-:W-:-:S11]  /*68d0*/  FSETP.NEU.FTZ.AND P0, PT, |R2|, +INF , PT ;  /* 0x7f8000000200780b */ /* 0x000fd60003f1d200 */
[----:B------:R-:W-:Y:S05]  /*68e0*/  @!P3 BRA !P1, `(.L_x_103) ;  /* 0x00000004002cb947 */ /* 0x000fea0004800000 */
[----:B------:R-:W-:-:S04]  /*68f0*/  LOP3.LUT P1, RZ, R2, 0x7fffffff, RZ, 0xc0, !PT ;  /* 0x7fffffff02ff7812 */ /* 0x000fc8000782c0ff */
[----:B------:R-:W-:-:S13]  /*6900*/  PLOP3.LUT P1, PT, P3, P1, PT, 0x2f, 0xf2 ;  /* 0x0000000000f2781c */ /* 0x000fda0001f22577 */
[----:B------:R-:W-:Y:S05]  /*6910*/  @P1 BRA `(.L_x_104) ;  /* 0x0000000400181947 */ /* 0x000fea0003800000 */
[----:B------:R-:W-:-:S04]  /*6920*/  LOP3.LUT P1, RZ, R13, 0x7fffffff, RZ, 0xc0, !PT ;  /* 0x7fffffff0dff7812 */ /* 0x000fc8000782c0ff */
[----:B------:R-:W-:-:S13]  /*6930*/  PLOP3.LUT P0, PT, P0, P1, PT, 0x2f, 0xf2 ;  /* 0x0000000000f2781c */ /* 0x000fda0000702577 */
[----:B------:R-:W-:Y:S05]  /*6940*/  @P0 BRA `(.L_x_105) ;  /* 0x0000000400000947 */ /* 0x000fea0003800000 */
[----:B------:R-:W-:Y:S02]  /*6950*/  ISETP.GE.AND P0, PT, R12, RZ, PT ;  /* 0x000000ff0c00720c */ /* 0x000fe40003f06270 */
[----:B------:R-:W-:-:S11]  /*6960*/  ISETP.GE.AND P1, PT, R15, RZ, PT ;  /* 0x000000ff0f00720c */ /* 0x000fd60003f26270 */
[----:B------:R-:W-:Y:S01]  /*6970*/  @P0 MOV R11, RZ ;  /* 0x000000ff000b0202 */ /* 0x000fe20000000f00 */
[----:B------:R-:W-:Y:S02]  /*6980*/  @!P0 IMAD.MOV.U32 R11, RZ, RZ, -0x40 ;  /* 0xffffffc0ff0b8424 */ /* 0x000fe400078e00ff */
[----:B------:R-:W-:Y:S01]  /*6990*/  @!P0 FFMA R2, R2, 1.84467440737095516160e+19, RZ ;  /* 0x5f80000002028823 */ /* 0x000fe200000000ff */
[----:B------:R-:W-:Y:S02]  /*69a0*/  @!P1 FFMA R13, R8, 1.84467440737095516160e+19, RZ ;  /* 0x5f800000080d9823 */ /* 0x000fe400000000ff */
[----:B------:R-:W-:-:S07]  /*69b0*/  @!P1 IADD3 R11, PT, PT, R11, 0x40, RZ ;  /* 0x000000400b0b9810 */ /* 0x000fce0007ffe0ff */
.L_x_101:
[----:B------:R-:W-:Y:S01]  /*69c0*/  LEA R12, R9, 0xc0800000, 0x17 ;  /* 0xc0800000090c7811 */ /* 0x000fe200078eb8ff */
[----:B------:R-:W-:Y:S01]  /*69d0*/  BSSY.RECONVERGENT B2, `(.L_x_106) ;  /* 0x0000036000027945 */ /* 0x000fe20003800200 */
[----:B------:R-:W-:-:S03]  /*69e0*/  IADD3 R14, PT, PT, R14, -0x7f, RZ ;  /* 0xffffff810e0e7810 */ /* 0x000fc60007ffe0ff */
[----:B------:R-:W-:Y:S02]  /*69f0*/  IMAD.IADD R15, R13, 0x1, -R12 ;  /* 0x000000010d0f7824 */ /* 0x000fe400078e0a0c */
[C---:B------:R-:W-:Y:S01]  /*6a00*/  IMAD R2, R14.reuse, -0x800000, R2 ;  /* 0xff8000000e027824 */ /* 0x040fe200078e0202 */
[----:B------:R-:W-:Y:S01]  /*6a10*/  IADD3 R14, PT, PT, R14, 0x7f, -R9 ;  /* 0x0000007f0e0e7810 */ /* 0x000fe20007ffe809 */
[----:B------:R-:W0:Y:S01]  /*6a20*/  MUFU.RCP R13, R15 ;  /* 0x0000000f000d7308 */ /* 0x000e220000001000 */
[----:B------:R-:W-:-:S03]  /*6a30*/  FADD.FTZ R17, -R15, -RZ ;  /* 0x800000ff0f117221 */ /* 0x000fc60000010100 */
[----:B------:R-:W-:Y:S02]  /*6a40*/  IMAD.IADD R14, R14, 0x1, R11 ;  /* 0x000000010e0e7824 */ /* 0x000fe400078e020b */
[----:B0-----:R-:W-:-:S04]  /*6a50*/  FFMA R12, R13, R17, 1 ;  /* 0x3f8000000d0c7423 */ /* 0x001fc80000000011 */
[----:B------:R-:W-:-:S04]  /*6a60*/  FFMA R13, R13, R12, R13 ;  /* 0x0000000c0d0d7223 */ /* 0x000fc8000000000d */
[----:B------:R-:W-:-:S04]  /*6a70*/  FFMA R12, R2, R13, RZ ;  /* 0x0000000d020c7223 */ /* 0x000fc800000000ff */
[----:B------:R-:W-:-:S04]  /*6a80*/  FFMA R16, R17, R12, R2 ;  /* 0x0000000c11107223 */ /* 0x000fc80000000002 */
[----:B------:R-:W-:-:S04]  /*6a90*/  FFMA R12, R13, R16, R12 ;  /* 0x000000100d0c7223 */ /* 0x000fc8000000000c */
[----:B------:R-:W-:-:S04]  /*6aa0*/  FFMA R17, R17, R12, R2 ;  /* 0x0000000c11117223 */ /* 0x000fc80000000002 */
[----:B------:R-:W-:-:S05]  /*6ab0*/  FFMA R2, R13, R17, R12 ;  /* 0x000000110d027223 */ /* 0x000fca000000000c */
[----:B------:R-:W-:-:S04]  /*6ac0*/  SHF.R.U32.HI R9, RZ, 0x17, R2 ;  /* 0x00000017ff097819 */ /* 0x000fc80000011602 */
[----:B------:R-:W-:-:S04]  /*6ad0*/  LOP3.LUT R9, R9, 0xff, RZ, 0xc0, !PT ;  /* 0x000000ff09097812 */ /* 0x000fc800078ec0ff */
[----:B------:R-:W-:-:S05]  /*6ae0*/  IADD3 R15, PT, PT, R9, R14, RZ ;  /* 0x0000000e090f7210 */ /* 0x000fca0007ffe0ff */
[----:B------:R-:W-:-:S05]  /*6af0*/  VIADD R9, R15, 0xffffffff ;  /* 0xffffffff0f097836 */ /* 0x000fca0000000000 */
[----:B------:R-:W-:-:S13]  /*6b00*/  ISETP.GE.U32.AND P0, PT, R9, 0xfe, PT ;  /* 0x000000fe0900780c */ /* 0x000fda0003f06070 */
[----:B------:R-:W-:Y:S05]  /*6b10*/  @!P0 BRA `(.L_x_107) ;  /* 0x0000000000808947 */ /* 0x000fea0003800000 */
[----:B------:R-:W-:-:S13]  /*6b20*/  ISETP.GT.AND P0, PT, R15, 0xfe, PT ;  /* 0x000000fe0f00780c */ /* 0x000fda0003f04270 */
[----:B------:R-:W-:Y:S05]  /*6b30*/  @P0 BRA `(.L_x_108) ;  /* 0x00000000006c0947 */ /* 0x000fea0003800000 */
[----:B------:R-:W-:-:S13]  /*6b40*/  ISETP.GE.AND P0, PT, R15, 0x1, PT ;  /* 0x000000010f00780c */ /* 0x000fda0003f06270 */
[----:B------:R-:W-:Y:S05]  /*6b50*/  @P0 BRA `(.L_x_109) ;  /* 0x0000000000740947 */ /* 0x000fea0003800000 */
[----:B------:R-:W-:Y:S02]  /*6b60*/  ISETP.GE.AND P0, PT, R15, -0x18, PT ;  /* 0xffffffe80f00780c */ /* 0x000fe40003f06270 */
[----:B------:R-:W-:-:S11]  /*6b70*/  LOP3.LUT R2, R2, 0x80000000, RZ, 0xc0, !PT ;  /* 0x8000000002027812 */ /* 0x000fd600078ec0ff */
[----:B------:R-:W-:Y:S05]  /*6b80*/  @!P0 BRA `(.L_x_109) ;  /* 0x0000000000688947 */ /* 0x000fea0003800000 */
[-CC-:B------:R-:W-:Y:S01]  /*6b90*/  FFMA.RZ R9, R13, R17.reuse, R12.reuse ;  /* 0x000000110d097223 */ /* 0x180fe2000000c00c */
[C---:B------:R-:W-:Y:S02]  /*6ba0*/  IADD3 R14, PT, PT, R15.reuse, 0x20, RZ ;  /* 0x000000200f0e7810 */ /* 0x040fe40007ffe0ff */
[----:B------:R-:W-:Y:S02]  /*6bb0*/  ISETP.NE.AND P3, PT, R15, RZ, PT ;  /* 0x000000ff0f00720c */ /* 0x000fe40003f65270 */
[----:B------:R-:W-:Y:S01]  /*6bc0*/  LOP3.LUT R11, R9, 0x7fffff, RZ, 0xc0, !PT ;  /* 0x007fffff090b7812 */ /* 0x000fe200078ec0ff */
[CCC-:B------:R-:W-:Y:S01]  /*6bd0*/  FFMA.RP R9, R13.reuse, R17.reuse, R12.reuse ;  /* 0x000000110d097223 */ /* 0x1c0fe2000000800c */
[----:B------:R-:W-:Y:S01]  /*6be0*/  FFMA.RM R12, R13, R17, R12 ;  /* 0x000000110d0c7223 */ /* 0x000fe2000000400c */
[----:B------:R-:W-:Y:S01]  /*6bf0*/  IMAD.MOV R13, RZ, RZ, -R15 ;  /* 0x000000ffff0d7224 */ /* 0x000fe200078e0a0f */
[----:B------:R-:W-:Y:S02]  /*6c00*/  LOP3.LUT R11, R11, 0x800000, RZ, 0xfc, !PT ;  /* 0x008000000b0b7812 */ /* 0x000fe400078efcff */
[----:B------:R-:W-:-:S02]  /*6c10*/  ISETP.NE.AND P1, PT, R15, RZ, PT ;  /* 0x000000ff0f00720c */ /* 0x000fc40003f25270 */
[----:B------:R-:W-:Y:S02]  /*6c20*/  SHF.L.U32 R14, R11, R14, RZ ;  /* 0x0000000e0b0e7219 */ /* 0x000fe400000006ff */
[----:B------:R-:W-:Y:S02]  /*6c30*/  FSETP.NEU.FTZ.AND P0, PT, R9, R12, PT ;  /* 0x0000000c0900720b */ /* 0x000fe40003f1d000 */
[----:B------:R-:W-:Y:S02]  /*6c40*/  SEL R12, R13, RZ, P3 ;  /* 0x000000ff0d0c7207 */ /* 0x000fe40001800000 */
[----:B------:R-:W-:Y:S02]  /*6c50*/  ISETP.NE.AND P1, PT, R14, RZ, P1 ;  /* 0x000000ff0e00720c */ /* 0x000fe40000f25270 */
[----:B------:R-:W-:Y:S02]  /*6c60*/  SHF.R.U32.HI R12, RZ, R12, R11 ;  /* 0x0000000cff0c7219 */ /* 0x000fe4000001160b */
[----:B------:R-:W-:-:S02]  /*6c70*/  PLOP3.LUT P0, PT, P0, P1, PT, 0xf8, 0x8f ;  /* 0x00000000008f781c */ /* 0x000fc40000703f70 */
[----:B------:R-:W-:Y:S02]  /*6c80*/  SHF.R.U32.HI R14, RZ, 0x1, R12 ;  /* 0x00000001ff0e7819 */ /* 0x000fe4000001160c */
[----:B------:R-:W-:-:S04]  /*6c90*/  SEL R9, RZ, 0x1, !P0 ;  /* 0x00000001ff097807 */ /* 0x000fc80004000000 */
[----:B------:R-:W-:-:S04]  /*6ca0*/  LOP3.LUT R9, R9, 0x1, R14, 0xf8, !PT ;  /* 0x0000000109097812 */ /* 0x000fc800078ef80e */
[----:B------:R-:W-:-:S04]  /*6cb0*/  LOP3.LUT R9, R9, R12, RZ, 0xc0, !PT ;  /* 0x0000000c09097212 */ /* 0x000fc800078ec0ff */
[----:B------:R-:W-:-:S04]  /*6cc0*/  IADD3 R9, PT, PT, R14, R9, RZ ;  /* 0x000000090e097210 */ /* 0x000fc80007ffe0ff */
[----:B------:R-:W-:Y:S01]  /*6cd0*/  LOP3.LUT R2, R9, R2, RZ, 0xfc, !PT ;  /* 0x0000000209027212 */ /* 0x000fe200078efcff */
[----:B------:R-:W-:Y:S06]  /*6ce0*/  BRA `(.L_x_109) ;  /* 0x0000000000107947 */ /* 0x000fec0003800000 */
.L_x_108:
[----:B------:R-:W-:-:S04]  /*6cf0*/  LOP3.LUT R2, R2, 0x80000000, RZ, 0xc0, !PT ;  /* 0x8000000002027812 */ /* 0x000fc800078ec0ff */
[----:B------:R-:W-:Y:S01]  /*6d00*/  LOP3.LUT R2, R2, 0x7f800000, RZ, 0xfc, !PT ;  /* 0x7f80000002027812 */ /* 0x000fe200078efcff */
[----:B------:R-:W-:Y:S06]  /*6d10*/  BRA `(.L_x_109) ;  /* 0x0000000000047947 */ /* 0x000fec0003800000 */
.L_x_107:
[----:B------:R-:W-:-:S07]  /*6d20*/  IMAD R2, R14, 0x800000, R2 ;  /* 0x008000000e027824 */ /* 0x000fce00078e0202 */
.L_x_109:
[----:B------:R-:W-:Y:S05]  /*6d30*/  BSYNC.RECONVERGENT B2 ;  /* 0x0000000000027941 */ /* 0x000fea0003800200 */
.L_x_106:
[----:B------:R-:W-:Y:S05]  /*6d40*/  BRA `(.L_x_110) ;  /* 0x0000000000207947 */ /* 0x000fea0003800000 */
.L_x_105:
[----:B------:R-:W-:-:S04]  /*6d50*/  LOP3.LUT R2, R13, 0x80000000, R2, 0x48, !PT ;  /* 0x800000000d027812 */ /* 0x000fc800078e4802 */
[----:B------:R-:W-:Y:S01]  /*6d60*/  LOP3.LUT R2, R2, 0x7f800000, RZ, 0xfc, !PT ;  /* 0x7f80000002027812 */ /* 0x000fe200078efcff */
[----:B------:R-:W-:Y:S06]  /*6d70*/  BRA `(.L_x_110) ;  /* 0x0000000000147947 */ /* 0x000fec0003800000 */
.L_x_104:
[----:B------:R-:W-:Y:S01]  /*6d80*/  LOP3.LUT R2, R13, 0x80000000, R2, 0x48, !PT ;  /* 0x800000000d027812 */ /* 0x000fe200078e4802 */
[----:B------:R-:W-:Y:S06]  /*6d90*/  BRA `(.L_x_110) ;  /* 0x00000000000c7947 */ /* 0x000fec0003800000 */
.L_x_103:
[----:B------:R-:W0:Y:S01]  /*6da0*/  MUFU.RSQ R2, -QNAN ;  /* 0xffc0000000027908 */ /* 0x000e220000001400 */
[----:B------:R-:W-:Y:S05]  /*6db0*/  BRA `(.L_x_110) ;  /* 0x0000000000047947 */ /* 0x000fea0003800000 */
.L_x_102:
[----:B------:R-:W-:-:S07]  /*6dc0*/  FADD.FTZ R2, R2, R8 ;  /* 0x0000000802027221 */ /* 0x000fce0000010000 */
.L_x_110:
[----:B------:R-:W-:Y:S05]  /*6dd0*/  BSYNC.RECONVERGENT B1 ;  /* 0x0000000000017941 */ /* 0x000fea0003800200 */
.L_x_100:
[----:B------:R-:W-:-:S04]  /*6de0*/  HFMA2 R11, -RZ, RZ, 0, 0 ;  /* 0x00000000ff0b7431 */ /* 0x000fc800000001ff */
[----:B0-----:R-:W-:Y:S05]  /*6df0*/  RET.REL.NODEC R10 `(_Z12SauronKernelPKfPfiifffffff) ;  /* 0xffffff900a807950 */ /* 0x001fea0003c3ffff */
.L_x_111:
[----:B------:R-:W-:-:S00]  /*6e00*/  BRA `(.L_x_111) ;  /* 0xfffffffc00fc7947 */ /* 0x000fc0000383ffff */
[----:B------:R-:W-:-:S00]  /*6e10*/  NOP ;  /* 0x0000000000007918 */ /* 0x000fc00000000000 */
        /* <DEDUP_REMOVED lines=14> */
.L_x_114:


//--------------------- .nv.global.init           --------------------------
	.section	.nv.global.init,"aw",@progbits
	.align	4
.nv.global.init:
	.type		__cudart_i2opi_f,@object
	.size		__cudart_i2opi_f,(.L_0 - __cudart_i2opi_f)
__cudart_i2opi_f:
        /*0000*/ 	.byte	0x41, 0x90, 0x43, 0x3c, 0x99, 0x95, 0x62, 0xdb, 0xc0, 0xdd, 0x34, 0xf5, 0xd1, 0x57, 0x27, 0xfc
        /*0010*/ 	.byte	0x29, 0x15, 0x44, 0x4e, 0x6e, 0x83, 0xf9, 0xa2
.L_0:


//--------------------- .nv.shared.reserved.0     --------------------------
	.section	.nv.shared.reserved.0,"aw",@nobits
	.weak		__nv_reservedSMEM_offset_0_alias
	.size		__nv_reservedSMEM_offset_0_alias, 0, 64
	.other		__nv_reservedSMEM_offset_0_alias,@"STO_CUDA_RESERVED_SHARED STV_DEFAULT"
__nv_reservedSMEM_offset_0_alias:
	.zero		0
	.zero		64


//--------------------- .nv.constant0._Z12SauronKernelPKfPfiifffffff --------------------------
	.section	.nv.constant0._Z12SauronKernelPKfPfiifffffff,"a",@progbits
	.sectionflags	@""
	.align	4
.nv.constant0._Z12SauronKernelPKfPfiifffffff:
	.zero		948


//--------------------- SYMBOLS --------------------------

	.type		.nv.reservedSmem.offset0,@object
	.size		.nv.reservedSmem.offset0,0x4
